def attn_fwd(
    Q,
    K,
    V,
    Out,
    Lse,
    sm_scale,
    stride_qz,
    stride_qh,
    stride_qm,
    stride_qk,
    stride_kz,
    stride_kh,
    stride_kn,
    stride_kk,
    stride_vz,
    stride_vh,
    stride_vn,
    stride_vk,
    stride_oz,
    stride_oh,
    stride_om,
    stride_ok,
    seqlen_q,
    seqlen_k,
    BLOCK_M: tl.constexpr,
    BLOCK_N: tl.constexpr,
    HEAD_DIM: tl.constexpr,
    CAUSAL: tl.constexpr,
):
    start_m = tl.program_id(0)
    off_hz = tl.program_id(1)
    q_off = off_hz * stride_qh
    k_off = off_hz * stride_kh
    v_off = off_hz * stride_vh
    offs_m = start_m * BLOCK_M + tl.arange(0, BLOCK_M)
    offs_d = tl.arange(0, HEAD_DIM)
    offs_n = tl.arange(0, BLOCK_N)
    q_ptrs = Q + q_off + offs_m[:, None] * stride_qm + offs_d[None, :] * stride_qk
    k_ptrs = K + k_off + offs_d[:, None] * stride_kk + offs_n[None, :] * stride_kn
    v_ptrs = V + v_off + offs_n[:, None] * stride_vn + offs_d[None, :] * stride_vk
    m_i = tl.full([BLOCK_M], float("-inf"), dtype=tl.float32)
    l_i = tl.zeros([BLOCK_M], dtype=tl.float32) + 1.0
    acc = tl.zeros([BLOCK_M, HEAD_DIM], dtype=tl.float32)
    q = tl.load(q_ptrs)
    acc, l_i, m_i = _attn_fwd_inner(
        acc,
        l_i,
        m_i,
        q,
        k_ptrs,
        v_ptrs,
        sm_scale,
        stride_kn,
        stride_vn,
        start_m,
        seqlen_k,
        BLOCK_M,
        BLOCK_N,
        HEAD_DIM,
        CAUSAL,
    )
    acc = acc / l_i[:, None]
    lse = m_i + tl.math.log2(l_i) / 1.4426950408889634
    o_ptrs = (
        Out
        + off_hz * stride_oh
        + offs_m[:, None] * stride_om
        + offs_d[None, :] * stride_ok
    )
    tl.store(o_ptrs, acc.to(Out.dtype.element_ty))
    tl.store(Lse + off_hz * seqlen_q + offs_m, lse)

# config = {"BLOCK_M": 32, "BLOCK_N": 32, "HEAD_DIM": 256, "arch": "sm_90", "causal": false, "dtype": "bf16", "num_stages": 4, "num_warps": 8}
# arch = sm_90


// ===== COMPILED SASS (sm_90a) =====

	.target	sm_90a

	.elftype	@"ET_EXEC"


//--------------------- .note.nv.tkinfo           --------------------------
	.section	.note.nv.tkinfo,"",@"SHT_NOTE"
	.sectionflags	@"SHF_NOTE_NV_TKINFO"
	.tkinfo
        /*0018*/ 	.word	0x00000002
        /*0030*/ 	.string	""
        /*0030*/ 	.string	"ptxas"
        /*0030*/ 	.string	"Cuda compilation tools, release 13.0, V13.0.88"
        /*0030*/ 	.string	"Build cuda_13.0.r13.0/compiler.36424714_0"
        /*0030*/ 	.string	"-v  -suppress-debug-info  -lineinfo  -arch sm_90a "



//--------------------- .note.nv.cuinfo           --------------------------
	.section	.note.nv.cuinfo,"",@"SHT_NOTE"
	.sectionflags	@"SHF_NOTE_NV_CUINFO"
        /*0018*/ 	.short	0x0002
        /*001a*/ 	.short	0x005a
        /*001c*/ 	.short	0x0082
	.zero		2


//--------------------- .nv.info                  --------------------------
	.section	.nv.info,"",@"SHT_CUDA_INFO"
	.align	4


	//----- nvinfo : EIATTR_REGCOUNT
	.align		4
        /*0000*/ 	.byte	0x04, 0x2f
        /*0002*/ 	.short	(.L_2 - .L_1)
	.align		4
.L_1:
        /*0004*/ 	.word	index@(attn_fwd)
        /*0008*/ 	.word	0x000000f1


	//----- nvinfo : EIATTR_FRAME_SIZE
	.align		4
.L_2:
        /*000c*/ 	.byte	0x04, 0x11
        /*000e*/ 	.short	(.L_4 - .L_3)
	.align		4
.L_3:
        /*0010*/ 	.word	index@(attn_fwd)
        /*0014*/ 	.word	0x00000000


	//----- nvinfo : EIATTR_MIN_STACK_SIZE
	.align		4
.L_4:
        /*0018*/ 	.byte	0x04, 0x12
        /*001a*/ 	.short	(.L_6 - .L_5)
	.align		4
.L_5:
        /*001c*/ 	.word	index@(attn_fwd)
        /*0020*/ 	.word	0x00000000
.L_6:


//--------------------- .nv.compat                --------------------------
	.section	.nv.compat,"",@"SHT_CUDA_COMPAT_INFO"
	.align	4
        /*0000*/ 	.byte	0x02, 0x09, 0x01, 0x00, 0x02, 0x02, 0x01, 0x00, 0x02, 0x05, 0x05, 0x00, 0x03, 0x07, 0x01, 0x01
        /*0010*/ 	.byte	0x02, 0x03, 0x00, 0x00, 0x02, 0x06, 0x01, 0x00, 0x04, 0x0b, 0x08, 0x00, 0x00, 0x00, 0x00, 0x00
        /*0020*/ 	.byte	0x00, 0x00, 0x00, 0x00


//--------------------- .nv.info.attn_fwd         --------------------------
	.section	.nv.info.attn_fwd,"",@"SHT_CUDA_INFO"
	.sectionflags	@""
	.align	4


	//----- nvinfo : EIATTR_CUDA_API_VERSION
	.align		4
        /*0000*/ 	.byte	0x04, 0x37
        /*0002*/ 	.short	(.L_8 - .L_7)
.L_7:
        /*0004*/ 	.word	0x00000082


	//----- nvinfo : EIATTR_KPARAM_INFO
	.align		4
.L_8:
        /*0008*/ 	.byte	0x04, 0x17
        /*000a*/ 	.short	(.L_10 - .L_9)
.L_9:
        /*000c*/ 	.word	0x00000000
        /*0010*/ 	.short	0x0019
        /*0012*/ 	.short	0x0080
        /*0014*/ 	.byte	0x00, 0xf4, 0x21, 0x00


	//----- nvinfo : EIATTR_KPARAM_INFO
	.align		4
.L_10:
        /*0018*/ 	.byte	0x04, 0x17
        /*001a*/ 	.short	(.L_12 - .L_11)
.L_11:
        /*001c*/ 	.word	0x00000000
        /*0020*/ 	.short	0x0018
        /*0022*/ 	.short	0x0078
        /*0024*/ 	.byte	0x00, 0xf4, 0x21, 0x00


	//----- nvinfo : EIATTR_KPARAM_INFO
	.align		4
.L_12:
        /*0028*/ 	.byte	0x04, 0x17
        /*002a*/ 	.short	(.L_14 - .L_13)
.L_13:
        /*002c*/ 	.word	0x00000000
        /*0030*/ 	.short	0x0017
        /*0032*/ 	.short	0x0070
        /*0034*/ 	.byte	0x00, 0xf0, 0x11, 0x00


	//----- nvinfo : EIATTR_KPARAM_INFO
	.align		4
.L_14:
        /*0038*/ 	.byte	0x04, 0x17
        /*003a*/ 	.short	(.L_16 - .L_15)
.L_15:
        /*003c*/ 	.word	0x00000000
        /*0040*/ 	.short	0x0016
        /*0042*/ 	.short	0x006c
        /*0044*/ 	.byte	0x00, 0xf0, 0x11, 0x00


	//----- nvinfo : EIATTR_KPARAM_INFO
	.align		4
.L_16:
        /*0048*/ 	.byte	0x04, 0x17
        /*004a*/ 	.short	(.L_18 - .L_17)
.L_17:
        /*004c*/ 	.word	0x00000000
        /*0050*/ 	.short	0x0015
        /*0052*/ 	.short	0x0068
        /*0054*/ 	.byte	0x00, 0xf0, 0x11, 0x00


	//----- nvinfo : EIATTR_KPARAM_INFO
	.align		4
.L_18:
        /*0058*/ 	.byte	0x04, 0x17
        /*005a*/ 	.short	(.L_20 - .L_19)
.L_19:
        /*005c*/ 	.word	0x00000000
        /*0060*/ 	.short	0x0014
        /*0062*/ 	.short	0x0064
        /*0064*/ 	.byte	0x00, 0xf0, 0x11, 0x00


	//----- nvinfo : EIATTR_KPARAM_INFO
	.align		4
.L_20:
        /*0068*/ 	.byte	0x04, 0x17
        /*006a*/ 	.short	(.L_22 - .L_21)
.L_21:
        /*006c*/ 	.word	0x00000000
        /*0070*/ 	.short	0x0013
        /*0072*/ 	.short	0x0060
        /*0074*/ 	.byte	0x00, 0xf0, 0x11, 0x00


	//----- nvinfo : EIATTR_KPARAM_INFO
	.align		4
.L_22:
        /*0078*/ 	.byte	0x04, 0x17
        /*007a*/ 	.short	(.L_24 - .L_23)
.L_23:
        /*007c*/ 	.word	0x00000000
        /*0080*/ 	.short	0x0012
        /*0082*/ 	.short	0x005c
        /*0084*/ 	.byte	0x00, 0xf0, 0x11, 0x00


	//----- nvinfo : EIATTR_KPARAM_INFO
	.align		4
.L_24:
        /*0088*/ 	.byte	0x04, 0x17
        /*008a*/ 	.short	(.L_26 - .L_25)
.L_25:
        /*008c*/ 	.word	0x00000000
        /*0090*/ 	.short	0x0011
        /*0092*/ 	.short	0x0058
        /*0094*/ 	.byte	0x00, 0xf0, 0x11, 0x00


	//----- nvinfo : EIATTR_KPARAM_INFO
	.align		4
.L_26:
        /*0098*/ 	.byte	0x04, 0x17
        /*009a*/ 	.short	(.L_28 - .L_27)
.L_27:
        /*009c*/ 	.word	0x00000000
        /*00a0*/ 	.short	0x0010
        /*00a2*/ 	.short	0x0054
        /*00a4*/ 	.byte	0x00, 0xf0, 0x11, 0x00


	//----- nvinfo : EIATTR_KPARAM_INFO
	.align		4
.L_28:
        /*00a8*/ 	.byte	0x04, 0x17
        /*00aa*/ 	.short	(.L_30 - .L_29)
.L_29:
        /*00ac*/ 	.word	0x00000000
        /*00b0*/ 	.short	0x000f
        /*00b2*/ 	.short	0x0050
        /*00b4*/ 	.byte	0x00, 0xf0, 0x11, 0x00


	//----- nvinfo : EIATTR_KPARAM_INFO
	.align		4
.L_30:
        /*00b8*/ 	.byte	0x04, 0x17
        /*00ba*/ 	.short	(.L_32 - .L_31)
.L_31:
        /*00bc*/ 	.word	0x00000000
        /*00c0*/ 	.short	0x000e
        /*00c2*/ 	.short	0x004c
        /*00c4*/ 	.byte	0x00, 0xf0, 0x11, 0x00


	//----- nvinfo : EIATTR_KPARAM_INFO
	.align		4
.L_32:
        /*00c8*/ 	.byte	0x04, 0x17
        /*00ca*/ 	.short	(.L_34 - .L_33)
.L_33:
        /*00cc*/ 	.word	0x00000000
        /*00d0*/ 	.short	0x000d
        /*00d2*/ 	.short	0x0048
        /*00d4*/ 	.byte	0x00, 0xf0, 0x11, 0x00


	//----- nvinfo : EIATTR_KPARAM_INFO
	.align		4
.L_34:
        /*00d8*/ 	.byte	0x04, 0x17
        /*00da*/ 	.short	(.L_36 - .L_35)
.L_35:
        /*00dc*/ 	.word	0x00000000
        /*00e0*/ 	.short	0x000c
        /*00e2*/ 	.short	0x0044
        /*00e4*/ 	.byte	0x00, 0xf0, 0x11, 0x00


	//----- nvinfo : EIATTR_KPARAM_INFO
	.align		4
.L_36:
        /*00e8*/ 	.byte	0x04, 0x17
        /*00ea*/ 	.short	(.L_38 - .L_37)
.L_37:
        /*00ec*/ 	.word	0x00000000
        /*00f0*/ 	.short	0x000b
        /*00f2*/ 	.short	0x0040
        /*00f4*/ 	.byte	0x00, 0xf0, 0x11, 0x00


	//----- nvinfo : EIATTR_KPARAM_INFO
	.align		4
.L_38:
        /*00f8*/ 	.byte	0x04, 0x17
        /*00fa*/ 	.short	(.L_40 - .L_39)
.L_39:
        /*00fc*/ 	.word	0x00000000
        /*0100*/ 	.short	0x000a
        /*0102*/ 	.short	0x003c
        /*0104*/ 	.byte	0x00, 0xf0, 0x11, 0x00


	//----- nvinfo : EIATTR_KPARAM_INFO
	.align		4
.L_40:
        /*0108*/ 	.byte	0x04, 0x17
        /*010a*/ 	.short	(.L_42 - .L_41)
.L_41:
        /*010c*/ 	.word	0x00000000
        /*0110*/ 	.short	0x0009
        /*0112*/ 	.short	0x0038
        /*0114*/ 	.byte	0x00, 0xf0, 0x11, 0x00


	//----- nvinfo : EIATTR_KPARAM_INFO
	.align		4
.L_42:
        /*0118*/ 	.byte	0x04, 0x17
        /*011a*/ 	.short	(.L_44 - .L_43)
.L_43:
        /*011c*/ 	.word	0x00000000
        /*0120*/ 	.short	0x0008
        /*0122*/ 	.short	0x0034
        /*0124*/ 	.byte	0x00, 0xf0, 0x11, 0x00


	//----- nvinfo : EIATTR_KPARAM_INFO
	.align		4
.L_44:
        /*0128*/ 	.byte	0x04, 0x17
        /*012a*/ 	.short	(.L_46 - .L_45)
.L_45:
        /*012c*/ 	.word	0x00000000
        /*0130*/ 	.short	0x0007
        /*0132*/ 	.short	0x0030
        /*0134*/ 	.byte	0x00, 0xf0, 0x11, 0x00


	//----- nvinfo : EIATTR_KPARAM_INFO
	.align		4
.L_46:
        /*0138*/ 	.byte	0x04, 0x17
        /*013a*/ 	.short	(.L_48 - .L_47)
.L_47:
        /*013c*/ 	.word	0x00000000
        /*0140*/ 	.short	0x0006
        /*0142*/ 	.short	0x002c
        /*0144*/ 	.byte	0x00, 0xf0, 0x11, 0x00


	//----- nvinfo : EIATTR_KPARAM_INFO
	.align		4
.L_48:
        /*0148*/ 	.byte	0x04, 0x17
        /*014a*/ 	.short	(.L_50 - .L_49)
.L_49:
        /*014c*/ 	.word	0x00000000
        /*0150*/ 	.short	0x0005
        /*0152*/ 	.short	0x0028
        /*0154*/ 	.byte	0x00, 0xf0, 0x11, 0x00


	//----- nvinfo : EIATTR_KPARAM_INFO
	.align		4
.L_50:
        /*0158*/ 	.byte	0x04, 0x17
        /*015a*/ 	.short	(.L_52 - .L_51)
.L_51:
        /*015c*/ 	.word	0x00000000
        /*0160*/ 	.short	0x0004
        /*0162*/ 	.short	0x0020
        /*0164*/ 	.byte	0x00, 0xf4, 0x21, 0x00


	//----- nvinfo : EIATTR_KPARAM_INFO
	.align		4
.L_52:
        /*0168*/ 	.byte	0x04, 0x17
        /*016a*/ 	.short	(.L_54 - .L_53)
.L_53:
        /*016c*/ 	.word	0x00000000
        /*0170*/ 	.short	0x0003
        /*0172*/ 	.short	0x0018
        /*0174*/ 	.byte	0x00, 0xf4, 0x21, 0x00


	//----- nvinfo : EIATTR_KPARAM_INFO
	.align		4
.L_54:
        /*0178*/ 	.byte	0x04, 0x17
        /*017a*/ 	.short	(.L_56 - .L_55)
.L_55:
        /*017c*/ 	.word	0x00000000
        /*0180*/ 	.short	0x0002
        /*0182*/ 	.short	0x0010
        /*0184*/ 	.byte	0x00, 0xf4, 0x21, 0x00


	//----- nvinfo : EIATTR_KPARAM_INFO
	.align		4
.L_56:
        /*0188*/ 	.byte	0x04, 0x17
        /*018a*/ 	.short	(.L_58 - .L_57)
.L_57:
        /*018c*/ 	.word	0x00000000
        /*0190*/ 	.short	0x0001
        /*0192*/ 	.short	0x0008
        /*0194*/ 	.byte	0x00, 0xf4, 0x21, 0x00


	//----- nvinfo : EIATTR_KPARAM_INFO
	.align		4
.L_58:
        /*0198*/ 	.byte	0x04, 0x17
        /*019a*/ 	.short	(.L_60 - .L_59)
.L_59:
        /*019c*/ 	.word	0x00000000
        /*01a0*/ 	.short	0x0000
        /*01a2*/ 	.short	0x0000
        /*01a4*/ 	.byte	0x00, 0xf4, 0x21, 0x00


	//----- nvinfo : EIATTR_SPARSE_MMA_MASK
	.align		4
.L_60:
        /*01a8*/ 	.byte	0x03, 0x50
        /*01aa*/ 	.short	0x0000


	//----- nvinfo : EIATTR_MAXREG_COUNT
	.align		4
        /*01ac*/ 	.byte	0x03, 0x1b
        /*01ae*/ 	.short	0x00ff


	//----- nvinfo : EIATTR_NUM_BARRIERS
	.align		4
        /*01b0*/ 	.byte	0x02, 0x4c
        /*01b2*/ 	.byte	0x01
	.zero		1


	//----- nvinfo : EIATTR_MERCURY_ISA_VERSION
	.align		4
        /*01b4*/ 	.byte	0x03, 0x5f
        /*01b6*/ 	.short	0x0101


	//----- nvinfo : EIATTR_COOP_GROUP_MASK_REGIDS
	.align		4
        /*01b8*/ 	.byte	0x04, 0x29
        /*01ba*/ 	.short	(.L_62 - .L_61)


	//   ....[0]....
.L_61:
        /*01bc*/ 	.word	0xffffffff


	//   ....[1]....
        /*01c0*/ 	.word	0xffffffff


	//   ....[2]....
        /*01c4*/ 	.word	0xffffffff


	//   ....[3]....
        /*01c8*/ 	.word	0xffffffff


	//   ....[4]....
        /*01cc*/ 	.word	0xffffffff


	//   ....[5]....
        /*01d0*/ 	.word	0xffffffff


	//   ....[6]....
        /*01d4*/ 	.word	0xffffffff


	//   ....[7]....
        /*01d8*/ 	.word	0xffffffff


	//   ....[8]....
        /*01dc*/ 	.word	0xffffffff


	//   ....[9]....
        /*01e0*/ 	.word	0xffffffff


	//   ....[10]....
        /*01e4*/ 	.word	0xffffffff


	//   ....[11]....
        /*01e8*/ 	.word	0xffffffff


	//   ....[12]....
        /*01ec*/ 	.word	0xffffffff


	//   ....[13]....
        /*01f0*/ 	.word	0xffffffff


	//   ....[14]....
        /*01f4*/ 	.word	0xffffffff


	//   ....[15]....
        /*01f8*/ 	.word	0xffffffff


	//   ....[16]....
        /*01fc*/ 	.word	0xffffffff


	//   ....[17]....
        /*0200*/ 	.word	0xffffffff


	//   ....[18]....
        /*0204*/ 	.word	0xffffffff


	//   ....[19]....
        /*0208*/ 	.word	0xffffffff


	//----- nvinfo : EIATTR_COOP_GROUP_INSTR_OFFSETS
	.align		4
.L_62:
        /*020c*/ 	.byte	0x04, 0x28
        /*020e*/ 	.short	(.L_64 - .L_63)


	//   ....[0]....
.L_63:
        /*0210*/ 	.word	0x00002c70


	//   ....[1]....
        /*0214*/ 	.word	0x00002c80


	//   ....[2]....
        /*0218*/ 	.word	0x00002c90


	//   ....[3]....
        /*021c*/ 	.word	0x00002ca0


	//   ....[4]....
        /*0220*/ 	.word	0x00002d00


	//   ....[5]....
        /*0224*/ 	.word	0x00002d10


	//   ....[6]....
        /*0228*/ 	.word	0x00002d20


	//   ....[7]....
        /*022c*/ 	.word	0x00002d30


	//   ....[8]....
        /*0230*/ 	.word	0x00002e60


	//   ....[9]....
        /*0234*/ 	.word	0x00002e80


	//   ....[10]....
        /*0238*/ 	.word	0x000030f0


	//   ....[11]....
        /*023c*/ 	.word	0x00003100


	//   ....[12]....
        /*0240*/ 	.word	0x00003120


	//   ....[13]....
        /*0244*/ 	.word	0x00003130


	//   ....[14]....
        /*0248*/ 	.word	0x00003160


	//   ....[15]....
        /*024c*/ 	.word	0x00003190


	//   ....[16]....
        /*0250*/ 	.word	0x000031a0


	//   ....[17]....
        /*0254*/ 	.word	0x000031b0


	//   ....[18]....
        /*0258*/ 	.word	0x00003270


	//   ....[19]....
        /*025c*/ 	.word	0x00003290


	//----- nvinfo : EIATTR_EXIT_INSTR_OFFSETS
	.align		4
.L_64:
        /*0260*/ 	.byte	0x04, 0x1c
        /*0262*/ 	.short	(.L_66 - .L_65)


	//   ....[0]....
.L_65:
        /*0264*/ 	.word	0x00005c00


	//   ....[1]....
        /*0268*/ 	.word	0x00005c30


	//----- nvinfo : EIATTR_REQNTID
	.align		4
.L_66:
        /*026c*/ 	.byte	0x04, 0x10
        /*026e*/ 	.short	(.L_68 - .L_67)
.L_67:
        /*0270*/ 	.word	0x00000100
        /*0274*/ 	.word	0x00000001
        /*0278*/ 	.word	0x00000001


	//----- nvinfo : EIATTR_CBANK_PARAM_SIZE
	.align		4
.L_68:
        /*027c*/ 	.byte	0x03, 0x19
        /*027e*/ 	.short	0x0088


	//----- nvinfo : EIATTR_PARAM_CBANK
	.align		4
        /*0280*/ 	.byte	0x04, 0x0a
        /*0282*/ 	.short	(.L_70 - .L_69)
	.align		4
.L_69:
        /*0284*/ 	.word	index@(.nv.constant0.attn_fwd)
        /*0288*/ 	.short	0x0210
        /*028a*/ 	.short	0x0088


	//----- nvinfo : EIATTR_SW_WAR
	.align		4
.L_70:
        /*028c*/ 	.byte	0x04, 0x36
        /*028e*/ 	.short	(.L_72 - .L_71)
.L_71:
        /*0290*/ 	.word	0x00000008
.L_72:


//--------------------- .nv.callgraph             --------------------------
	.section	.nv.callgraph,"",@"SHT_CUDA_CALLGRAPH"
	.align	4
	.sectionentsize	8
	.align		4
        /*0000*/ 	.word	0x00000000
	.align		4
        /*0004*/ 	.word	0xffffffff
	.align		4
        /*0008*/ 	.word	0x00000000
	.align		4
        /*000c*/ 	.word	0xfffffffe
	.align		4
        /*0010*/ 	.word	0x00000000
	.align		4
        /*0014*/ 	.word	0xfffffffd
	.align		4
        /*0018*/ 	.word	0x00000000
	.align		4
        /*001c*/ 	.word	0xfffffffc


//--------------------- .nv.constant4             --------------------------
	.section	.nv.constant4,"a",@progbits
	.align	8
	.align		8
.nv.constant4:
        /*0000*/ 	.dword	_$_str


//--------------------- .text.attn_fwd            --------------------------
	.section	.text.attn_fwd,"ax",@progbits
	.align	128
        .global         attn_fwd
        .type           attn_fwd,@function
        .size           attn_fwd,(.L_x_3 - attn_fwd)
        .other          attn_fwd,@"STO_CUDA_ENTRY STV_DEFAULT"
attn_fwd:
.text.attn_fwd:
[----:B------:R-:W-:Y:S01]  /*0000*/  LDC R1, c[0x0][0x28] ;  /* 0x00000a00ff017b82 */ /* 0x000fe20000000800 */
[----:B------:R-:W0:Y:S07]  /*0010*/  S2R R45, SR_TID.X ;  /* 0x00000000002d7919 */ /* 0x000e2e0000002100 */
[----:B------:R-:W1:Y:S01]  /*0020*/  LDC R50, c[0x0][0x248] ;  /* 0x00009200ff327b82 */ /* 0x000e620000000800 */
[----:B------:R-:W-:Y:S01]  /*0030*/  ULDC.64 UR4, c[0x0][0x240] ;  /* 0x0000900000047ab9 */ /* 0x000fe20000000a00 */
[----:B------:R-:W-:Y:S01]  /*0040*/  ULDC.64 UR10, c[0x0][0x208] ;  /* 0x00008200000a7ab9 */ /* 0x000fe20000000a00 */
[----:B------:R-:W2:Y:S05]  /*0050*/  S2R R3, SR_CTAID.X ;  /* 0x0000000000037919 */ /* 0x000eaa0000002500 */
[----:B------:R-:W3:Y:S08]  /*0060*/  S2UR UR7, SR_CTAID.Y ;  /* 0x00000000000779c3 */ /* 0x000ef00000002600 */
[----:B------:R-:W4:Y:S01]  /*0070*/  LDC.64 R46, c[0x0][0x210] ;  /* 0x00008400ff2e7b82 */ /* 0x000f220000000a00 */
[----:B0-----:R-:W-:Y:S01]  /*0080*/  SHF.R.U32.HI R17, RZ, 0x5, R45 ;  /* 0x00000005ff117819 */ /* 0x001fe2000001162d */
[----:B---3--:R-:W-:Y:S01]  /*0090*/  UIMAD UR4, UR7, UR4, URZ ;  /* 0x00000004070472a4 */ /* 0x008fe2000f8e023f */
[----:B------:R-:W-:-:S02]  /*00a0*/  LOP3.LUT R16, R45, 0x1f, RZ, 0xc0, !PT ;  /* 0x0000001f2d107812 */ /* 0x000fc400078ec0ff */
[----:B------:R-:W-:Y:S01]  /*00b0*/  SGXT.U32 R17, R17, 0x3 ;  /* 0x000000031111781a */ /* 0x000fe20000000000 */
[----:B------:R-:W-:Y:S02]  /*00c0*/  USHF.L.U32 UR6, UR4, 0x1, URZ ;  /* 0x0000000104067899 */ /* 0x000fe4000800063f */
[----:B--2---:R-:W-:Y:S02]  /*00d0*/  IMAD R0, R3, 0x20, R16 ;  /* 0x0000002003007824 */ /* 0x004fe400078e0210 */
[----:B-1----:R-:W-:Y:S02]  /*00e0*/  IMAD R5, R17, R50, RZ ;  /* 0x0000003211057224 */ /* 0x002fe400078e02ff */
[----:B------:R-:W-:Y:S01]  /*00f0*/  IMAD R2, R0, UR5, RZ ;  /* 0x0000000500027c24 */ /* 0x000fe2000f8e02ff */
[----:B------:R-:W-:Y:S01]  /*0100*/  UIMAD.WIDE UR4, UR4, 0x2, URZ ;  /* 0x00000002040478a5 */ /* 0x000fe2000f8e023f */
[----:B------:R-:W-:Y:S02]  /*0110*/  IMAD R7, R50, 0x8, R5 ;  /* 0x0000000832077824 */ /* 0x000fe400078e0205 */
[----:B------:R-:W-:-:S02]  /*0120*/  IMAD.SHL.U32 R3, R2, 0x2, RZ ;  /* 0x0000000202037824 */ /* 0x000fc400078e00ff */
[----:B------:R-:W-:Y:S01]  /*0130*/  IMAD.HI R2, R2, 0x2, RZ ;  /* 0x0000000202027827 */ /* 0x000fe200078e02ff */
[----:B------:R-:W-:Y:S02]  /*0140*/  LEA R8, R50, R7, 0x3 ;  /* 0x0000000732087211 */ /* 0x000fe400078e18ff */
[----:B----4-:R-:W-:-:S03]  /*0150*/  IADD3 R46, P0, P1, R3, UR6, R46 ;  /* 0x00000006032e7c10 */ /* 0x010fc6000f91e02e */
[----:B------:R-:W-:Y:S01]  /*0160*/  IMAD R9, R50, 0x8, R8 ;  /* 0x0000000832097824 */ /* 0x000fe200078e0208 */
[----:B------:R-:W-:Y:S02]  /*0170*/  IADD3.X R48, R2, UR5, R47, P0, P1 ;  /* 0x0000000502307c10 */ /* 0x000fe400087e242f */
[-C--:B------:R-:W-:Y:S01]  /*0180*/  LEA R2, P0, R5, R46.reuse, 0x1 ;  /* 0x0000002e05027211 */ /* 0x080fe200078008ff */
[C---:B------:R-:W-:Y:S01]  /*0190*/  IMAD R11, R50.reuse, 0x8, R9 ;  /* 0x00000008320b7824 */ /* 0x040fe200078e0209 */
[----:B------:R-:W-:Y:S02]  /*01a0*/  LEA R4, P1, R7, R46, 0x1 ;  /* 0x0000002e07047211 */ /* 0x000fe400078208ff */
[----:B------:R-:W-:Y:S01]  /*01b0*/  LEA.HI.X.SX32 R3, R5, R48, 0x1, P0 ;  /* 0x0000003005037211 */ /* 0x000fe200000f0eff */
[----:B------:R-:W-:Y:S01]  /*01c0*/  IMAD R13, R50, 0x8, R11 ;  /* 0x00000008320d7824 */ /* 0x000fe200078e020b */
[----:B------:R-:W-:Y:S02]  /*01d0*/  LEA R6, P0, R8, R46, 0x1 ;  /* 0x0000002e08067211 */ /* 0x000fe400078008ff */
[----:B------:R-:W-:Y:S01]  /*01e0*/  LEA.HI.X.SX32 R5, R7, R48, 0x1, P1 ;  /* 0x0000003007057211 */ /* 0x000fe200008f0eff */
[----:B------:R-:W2:Y:S01]  /*01f0*/  LDG.E.U16 R18, desc[UR10][R2.64] ;  /* 0x0000000a02127981 */ /* 0x000ea2000c1e1500 */
[----:B------:R-:W-:-:S02]  /*0200*/  LEA R14, R50, R13, 0x3 ;  /* 0x0000000d320e7211 */ /* 0x000fc400078e18ff */
[----:B------:R-:W-:Y:S01]  /*0210*/  LEA.HI.X.SX32 R7, R8, R48, 0x1, P0 ;  /* 0x0000003008077211 */ /* 0x000fe200000f0eff */
[----:B------:R-:W3:Y:S01]  /*0220*/  LDG.E.U16 R19, desc[UR10][R4.64] ;  /* 0x0000000a04137981 */ /* 0x000ee2000c1e1500 */
[C---:B------:R-:W-:Y:S01]  /*0230*/  LEA R8, P0, R9.reuse, R46, 0x1 ;  /* 0x0000002e09087211 */ /* 0x040fe200078008ff */
[----:B------:R-:W-:Y:S02]  /*0240*/  IMAD R15, R50, 0x8, R14 ;  /* 0x00000008320f7824 */ /* 0x000fe400078e020e */
[----:B------:R0:W4:Y:S01]  /*0250*/  LDG.E.U16 R20, desc[UR10][R6.64] ;  /* 0x0000000a06147981 */ /* 0x000122000c1e1500 */
[----:B------:R-:W-:Y:S02]  /*0260*/  LEA.HI.X.SX32 R9, R9, R48, 0x1, P0 ;  /* 0x0000003009097211 */ /* 0x000fe400000f0eff */
[CC--:B------:R-:W-:Y:S02]  /*0270*/  LEA R10, P0, R11.reuse, R46.reuse, 0x1 ;  /* 0x0000002e0b0a7211 */ /* 0x0c0fe400078008ff */
[----:B------:R-:W-:Y:S01]  /*0280*/  LEA R12, P1, R14, R46, 0x1 ;  /* 0x0000002e0e0c7211 */ /* 0x000fe200078208ff */
[----:B------:R1:W5:Y:S01]  /*0290*/  LDG.E.U16 R21, desc[UR10][R8.64] ;  /* 0x0000000a08157981 */ /* 0x000362000c1e1500 */
[----:B------:R-:W-:Y:S01]  /*02a0*/  LEA.HI.X.SX32 R11, R11, R48, 0x1, P0 ;  /* 0x000000300b0b7211 */ /* 0x000fe200000f0eff */
[----:B0-----:R-:W-:Y:S01]  /*02b0*/  IMAD R7, R50, 0x8, R15 ;  /* 0x0000000832077824 */ /* 0x001fe200078e020f */
[----:B------:R-:W-:-:S03]  /*02c0*/  LEA R2, P0, R13, R46, 0x1 ;  /* 0x0000002e0d027211 */ /* 0x000fc600078008ff */
[----:B------:R0:W5:Y:S01]  /*02d0*/  LDG.E.U16 R22, desc[UR10][R10.64] ;  /* 0x0000000a0a167981 */ /* 0x000162000c1e1500 */
[----:B-1----:R-:W-:Y:S01]  /*02e0*/  IMAD R9, R50, 0x8, R7 ;  /* 0x0000000832097824 */ /* 0x002fe200078e0207 */
[-C--:B------:R-:W-:Y:S02]  /*02f0*/  LEA.HI.X.SX32 R3, R13, R48.reuse, 0x1, P0 ;  /* 0x000000300d037211 */ /* 0x080fe400000f0eff */
[----:B------:R-:W-:Y:S02]  /*0300*/  LEA.HI.X.SX32 R13, R14, R48, 0x1, P1 ;  /* 0x000000300e0d7211 */ /* 0x000fe400008f0eff */
[C---:B------:R-:W-:Y:S01]  /*0310*/  LEA R4, P0, R15.reuse, R46, 0x1 ;  /* 0x0000002e0f047211 */ /* 0x040fe200078008ff */
[----:B------:R-:W5:Y:S01]  /*0320*/  LDG.E.U16 R23, desc[UR10][R2.64] ;  /* 0x0000000a02177981 */ /* 0x000f62000c1e1500 */
[C---:B------:R-:W-:Y:S02]  /*0330*/  LEA R14, R50.reuse, R9, 0x3 ;  /* 0x00000009320e7211 */ /* 0x040fe400078e18ff */
[----:B------:R-:W-:Y:S01]  /*0340*/  LEA.HI.X.SX32 R5, R15, R48, 0x1, P0 ;  /* 0x000000300f057211 */ /* 0x000fe200000f0eff */
[----:B------:R1:W5:Y:S02]  /*0350*/  LDG.E.U16 R24, desc[UR10][R12.64] ;  /* 0x0000000a0c187981 */ /* 0x000364000c1e1500 */
[----:B------:R-:W-:Y:S01]  /*0360*/  IMAD R15, R50, 0x8, R14 ;  /* 0x00000008320f7824 */ /* 0x000fe200078e020e */
[-C--:B------:R-:W-:Y:S01]  /*0370*/  LEA R6, P0, R7, R46.reuse, 0x1 ;  /* 0x0000002e07067211 */ /* 0x080fe200078008ff */
[----:B------:R1:W5:Y:S01]  /*0380*/  LDG.E.U16 R25, desc[UR10][R4.64] ;  /* 0x0000000a04197981 */ /* 0x000362000c1e1500 */
[----:B0-----:R-:W-:-:S02]  /*0390*/  LEA R10, P1, R14, R46, 0x1 ;  /* 0x0000002e0e0a7211 */ /* 0x001fc400078208ff */
[----:B------:R-:W-:Y:S01]  /*03a0*/  LEA.HI.X.SX32 R7, R7, R48, 0x1, P0 ;  /* 0x0000003007077211 */ /* 0x000fe200000f0eff */
[----:B-1----:R-:W-:Y:S01]  /*03b0*/  IMAD R12, R50, 0x8, R15 ;  /* 0x00000008320c7824 */ /* 0x002fe200078e020f */
[----:B------:R-:W-:-:S03]  /*03c0*/  LEA R8, P0, R9, R46, 0x1 ;  /* 0x0000002e09087211 */ /* 0x000fc600078008ff */
[----:B------:R-:W5:Y:S01]  /*03d0*/  LDG.E.U16 R26, desc[UR10][R6.64] ;  /* 0x0000000a061a7981 */ /* 0x000f62000c1e1500 */
[----:B------:R-:W-:Y:S01]  /*03e0*/  IMAD R13, R50, 0x8, R12 ;  /* 0x00000008320d7824 */ /* 0x000fe200078e020c */
        /* <DEDUP_REMOVED lines=8> */
[C---:B------:R-:W-:Y:S01]  /*0470*/  LEA R4, P0, R12.reuse, R46, 0x1 ;  /* 0x0000002e0c047211 */ /* 0x040fe200078008ff */
[----:B------:R1:W5:Y:S03]  /*0480*/  LDG.E.U16 R29, desc[UR10][R2.64] ;  /* 0x0000000a021d7981 */ /* 0x000366000c1e1500 */
[----:B------:R-:W-:Y:S01]  /*0490*/  LEA.HI.X.SX32 R5, R12, R48, 0x1, P0 ;  /* 0x000000300c057211 */ /* 0x000fe200000f0eff */
[----:B0-----:R-:W-:Y:S01]  /*04a0*/  IMAD R10, R50, 0x8, R15 ;  /* 0x00000008320a7824 */ /* 0x001fe200078e020f */
[----:B------:R-:W-:-:S03]  /*04b0*/  LEA R6, P0, R13, R46, 0x1 ;  /* 0x0000002e0d067211 */ /* 0x000fc600078008ff */
[----:B------:R-:W5:Y:S01]  /*04c0*/  LDG.E.U16 R30, desc[UR10][R4.64] ;  /* 0x0000000a041e7981 */ /* 0x000f62000c1e1500 */
[----:B------:R-:W-:Y:S01]  /*04d0*/  LEA R12, P1, R14, R46, 0x1 ;  /* 0x0000002e0e0c7211 */ /* 0x000fe200078208ff */
        /* <DEDUP_REMOVED lines=9> */
[C---:B-1----:R-:W-:Y:S01]  /*0570*/  LEA R2, P0, R10.reuse, R46, 0x1 ;  /* 0x0000002e0a027211 */ /* 0x042fe200078008ff */
[----:B------:R1:W5:Y:S03]  /*0580*/  LDG.E.U16 R33, desc[UR10][R8.64] ;  /* 0x0000000a08217981 */ /* 0x000366000c1e1500 */
[----:B------:R-:W-:Y:S01]  /*0590*/  LEA.HI.X.SX32 R3, R10, R48, 0x1, P0 ;  /* 0x000000300a037211 */ /* 0x000fe200000f0eff */
[----:B0-----:R-:W-:Y:S01]  /*05a0*/  IMAD R12, R50, 0x8, R15 ;  /* 0x00000008320c7824 */ /* 0x001fe200078e020f */
[----:B------:R-:W-:-:S03]  /*05b0*/  LEA R4, P0, R11, R46, 0x1 ;  /* 0x0000002e0b047211 */ /* 0x000fc600078008ff */
[----:B------:R0:W5:Y:S01]  /*05c0*/  LDG.E.U16 R34, desc[UR10][R2.64] ;  /* 0x0000000a02227981 */ /* 0x000162000c1e1500 */
[----:B------:R-:W-:Y:S01]  /*05d0*/  LEA R10, P1, R14, R46, 0x1 ;  /* 0x0000002e0e0a7211 */ /* 0x000fe200078208ff */
[----:B------:R-:W-:Y:S01]  /*05e0*/  IMAD R13, R50, 0x8, R12 ;  /* 0x00000008320d7824 */ /* 0x000fe200078e020c */
[-C--:B------:R-:W-:Y:S02]  /*05f0*/  LEA.HI.X.SX32 R5, R11, R48.reuse, 0x1, P0 ;  /* 0x000000300b057211 */ /* 0x080fe400000f0eff */
[----:B------:R-:W-:Y:S02]  /*0600*/  LEA.HI.X.SX32 R11, R14, R48, 0x1, P1 ;  /* 0x000000300e0b7211 */ /* 0x000fe400008f0eff */
[C---:B------:R-:W-:Y:S01]  /*0610*/  LEA R6, P0, R15.reuse, R46, 0x1 ;  /* 0x0000002e0f067211 */ /* 0x040fe200078008ff */
[----:B------:R-:W5:Y:S01]  /*0620*/  LDG.E.U16 R35, desc[UR10][R4.64] ;  /* 0x0000000a04237981 */ /* 0x000f62000c1e1500 */
[----:B------:R-:W-:Y:S02]  /*0630*/  LEA R14, R50, R13, 0x3 ;  /* 0x0000000d320e7211 */ /* 0x000fe400078e18ff */
[----:B------:R-:W-:Y:S01]  /*0640*/  LEA.HI.X.SX32 R7, R15, R48, 0x1, P0 ;  /* 0x000000300f077211 */ /* 0x000fe200000f0eff */
[----:B------:R0:W5:Y:S01]  /*0650*/  LDG.E.U16 R36, desc[UR10][R10.64] ;  /* 0x0000000a0a247981 */ /* 0x000162000c1e1500 */
[----:B-1----:R-:W-:Y:S01]  /*0660*/  LEA R8, P0, R12, R46, 0x1 ;  /* 0x0000002e0c087211 */ /* 0x002fe200078008ff */
[----:B------:R-:W-:-:S02]  /*0670*/  IMAD R15, R50, 0x8, R14 ;  /* 0x00000008320f7824 */ /* 0x000fc400078e020e */
[----:B------:R1:W5:Y:S01]  /*0680*/  LDG.E.U16 R37, desc[UR10][R6.64] ;  /* 0x0000000a06257981 */ /* 0x000362000c1e1500 */
[----:B------:R-:W-:Y:S02]  /*0690*/  LEA.HI.X.SX32 R9, R12, R48, 0x1, P0 ;  /* 0x000000300c097211 */ /* 0x000fe400000f0eff */
[CC--:B0-----:R-:W-:Y:S01]  /*06a0*/  LEA R2, P0, R13.reuse, R46.reuse, 0x1 ;  /* 0x0000002e0d027211 */ /* 0x0c1fe200078008ff */
[----:B------:R-:W-:Y:S01]  /*06b0*/  IMAD R10, R50, 0x8, R15 ;  /* 0x00000008320a7824 */ /* 0x000fe200078e020f */
[----:B------:R-:W-:Y:S01]  /*06c0*/  LEA R12, P1, R14, R46, 0x1 ;  /* 0x0000002e0e0c7211 */ /* 0x000fe200078208ff */
[----:B------:R0:W5:Y:S01]  /*06d0*/  LDG.E.U16 R38, desc[UR10][R8.64] ;  /* 0x0000000a08267981 */ /* 0x000162000c1e1500 */
[----:B------:R-:W-:Y:S01]  /*06e0*/  LEA.HI.X.SX32 R3, R13, R48, 0x1, P0 ;  /* 0x000000300d037211 */ /* 0x000fe200000f0eff */
[----:B------:R-:W-:Y:S01]  /*06f0*/  IMAD R11, R50, 0x8, R10 ;  /* 0x00000008320b7824 */ /* 0x000fe200078e020a */
[----:B------:R-:W-:Y:S02]  /*0700*/  LEA R4, P0, R15, R46, 0x1 ;  /* 0x0000002e0f047211 */ /* 0x000fe400078008ff */
[----:B------:R-:W-:Y:S01]  /*0710*/  LEA.HI.X.SX32 R13, R14, R48, 0x1, P1 ;  /* 0x000000300e0d7211 */ /* 0x000fe200008f0eff */
[----:B------:R0:W5:Y:S01]  /*0720*/  LDG.E.U16 R39, desc[UR10][R2.64] ;  /* 0x0000000a02277981 */ /* 0x000162000c1e1500 */
[----:B------:R-:W-:-:S02]  /*0730*/  LEA R14, R50, R11, 0x3 ;  /* 0x0000000b320e7211 */ /* 0x000fc400078e18ff */
[----:B------:R-:W-:Y:S01]  /*0740*/  LEA.HI.X.SX32 R5, R15, R48, 0x1, P0 ;  /* 0x000000300f057211 */ /* 0x000fe200000f0eff */
[----:B------:R0:W5:Y:S01]  /*0750*/  LDG.E.U16 R40, desc[UR10][R12.64] ;  /* 0x0000000a0c287981 */ /* 0x000162000c1e1500 */
[----:B-1----:R-:W-:Y:S01]  /*0760*/  LEA R6, P0, R10, R46, 0x1 ;  /* 0x0000002e0a067211 */ /* 0x002fe200078008ff */
[----:B------:R-:W-:Y:S02]  /*0770*/  IMAD R15, R50, 0x8, R14 ;  /* 0x00000008320f7824 */ /* 0x000fe400078e020e */
[----:B------:R1:W5:Y:S01]  /*0780*/  LDG.E.U16 R41, desc[UR10][R4.64] ;  /* 0x0000000a04297981 */ /* 0x000362000c1e1500 */
[----:B------:R-:W-:Y:S02]  /*0790*/  LEA.HI.X.SX32 R7, R10, R48, 0x1, P0 ;  /* 0x000000300a077211 */ /* 0x000fe400000f0eff */
[CC--:B0-----:R-:W-:Y:S01]  /*07a0*/  LEA R8, P0, R11.reuse, R46.reuse, 0x1 ;  /* 0x0000002e0b087211 */ /* 0x0c1fe200078008ff */
[----:B------:R-:W-:Y:S01]  /*07b0*/  IMAD R2, R50, 0x8, R15 ;  /* 0x0000000832027824 */ /* 0x000fe200078e020f */
[----:B------:R-:W-:Y:S01]  /*07c0*/  LEA R10, P1, R14, R46, 0x1 ;  /* 0x0000002e0e0a7211 */ /* 0x000fe200078208ff */
[----:B------:R0:W5:Y:S01]  /*07d0*/  LDG.E.U16 R42, desc[UR10][R6.64] ;  /* 0x0000000a062a7981 */ /* 0x000162000c1e1500 */
[-C--:B------:R-:W-:Y:S01]  /*07e0*/  LEA.HI.X.SX32 R9, R11, R48.reuse, 0x1, P0 ;  /* 0x000000300b097211 */ /* 0x080fe200000f0eff */
[----:B------:R-:W-:Y:S01]  /*07f0*/  IMAD R3, R50, 0x8, R2 ;  /* 0x0000000832037824 */ /* 0x000fe200078e0202 */
[----:B------:R-:W-:-:S02]  /*0800*/  LEA.HI.X.SX32 R11, R14, R48, 0x1, P1 ;  /* 0x000000300e0b7211 */ /* 0x000fc400008f0eff */
[C---:B------:R-:W-:Y:S01]  /*0810*/  LEA R14, P0, R15.reuse, R46, 0x1 ;  /* 0x0000002e0f0e7211 */ /* 0x040fe200078008ff */
[----:B------:R0:W5:Y:S01]  /*0820*/  LDG.E.U16 R43, desc[UR10][R8.64] ;  /* 0x0000000a082b7981 */ /* 0x000162000c1e1500 */
[----:B------:R-:W-:Y:S02]  /*0830*/  LEA R13, R50, R3, 0x3 ;  /* 0x00000003320d7211 */ /* 0x000fe400078e18ff */
[----:B------:R-:W-:Y:S01]  /*0840*/  LEA.HI.X.SX32 R15, R15, R48, 0x1, P0 ;  /* 0x000000300f0f7211 */ /* 0x000fe200000f0eff */
[----:B------:R0:W5:Y:S01]  /*0850*/  LDG.E.U16 R44, desc[UR10][R10.64] ;  /* 0x0000000a0a2c7981 */ /* 0x000162000c1e1500 */
[CC--:B-1----:R-:W-:Y:S02]  /*0860*/  LEA R4, P0, R2.reuse, R46.reuse, 0x1 ;  /* 0x0000002e02047211 */ /* 0x0c2fe400078008ff */
[----:B------:R-:W-:Y:S01]  /*0870*/  LEA R12, P1, R13, R46, 0x1 ;  /* 0x0000002e0d0c7211 */ /* 0x000fe200078208ff */
[----:B------:R-:W5:Y:S01]  /*0880*/  LDG.E.U16 R14, desc[UR10][R14.64] ;  /* 0x0000000a0e0e7981 */ /* 0x000f62000c1e1500 */
[----:B------:R-:W-:Y:S01]  /*0890*/  LEA.HI.X.SX32 R5, R2, R48, 0x1, P0 ;  /* 0x0000003002057211 */ /* 0x000fe200000f0eff */
[----:B------:R-:W-:Y:S01]  /*08a0*/  IMAD R2, R50, 0x8, R13 ;  /* 0x0000000832027824 */ /* 0x000fe200078e020d */
[----:B0-----:R-:W-:-:S04]  /*08b0*/  LEA R6, P0, R3, R46, 0x1 ;  /* 0x0000002e03067211 */ /* 0x001fc800078008ff */
[----:B------:R-:W-:Y:S01]  /*08c0*/  LEA.HI.X.SX32 R7, R3, R48, 0x1, P0 ;  /* 0x0000003003077211 */ /* 0x000fe200000f0eff */
[----:B------:R-:W5:Y:S01]  /*08d0*/  LDG.E.U16 R5, desc[UR10][R4.64] ;  /* 0x0000000a04057981 */ /* 0x000f62000c1e1500 */
[C---:B------:R-:W-:Y:S02]  /*08e0*/  LEA R8, P0, R2.reuse, R46, 0x1 ;  /* 0x0000002e02087211 */ /* 0x040fe400078008ff */
[-C--:B------:R-:W-:Y:S02]  /*08f0*/  LEA.HI.X.SX32 R13, R13, R48.reuse, 0x1, P1 ;  /* 0x000000300d0d7211 */ /* 0x080fe400008f0eff */
[----:B------:R-:W-:Y:S01]  /*0900*/  LEA.HI.X.SX32 R9, R2, R48, 0x1, P0 ;  /* 0x0000003002097211 */ /* 0x000fe200000f0eff */
[----:B------:R-:W5:Y:S04]  /*0910*/  LDG.E.U16 R7, desc[UR10][R6.64] ;  /* 0x0000000a06077981 */ /* 0x000f68000c1e1500 */
[----:B------:R0:W5:Y:S04]  /*0920*/  LDG.E.U16 R12, desc[UR10][R12.64] ;  /* 0x0000000a0c0c7981 */ /* 0x000168000c1e1500 */
[----:B------:R1:W5:Y:S01]  /*0930*/  LDG.E.U16 R8, desc[UR10][R8.64] ;  /* 0x0000000a08087981 */ /* 0x000362000c1e1500 */
[----:B------:R-:W1:Y:S01]  /*0940*/  S2R R2, SR_TID.X ;  /* 0x0000000000027919 */ /* 0x000e620000002100 */
[----:B------:R-:W-:-:S02]  /*0950*/  LOP3.LUT R3, R45, 0xc0, RZ, 0xc0, !PT ;  /* 0x000000c02d037812 */ /* 0x000fc400078ec0ff */
[----:B------:R-:W-:Y:S02]  /*0960*/  LOP3.LUT R10, R45, 0xff, RZ, 0xc0, !PT ;  /* 0x000000ff2d0a7812 */ /* 0x000fe400078ec0ff */
[----:B------:R-:W-:-:S03]  /*0970*/  SHF.R.U32.HI R46, RZ, 0x2, R3 ;  /* 0x00000002ff2e7819 */ /* 0x000fc60000011603 */
[----:B------:R-:W-:-:S05]  /*0980*/  IMAD.SHL.U32 R3, R10, 0x2, RZ ;  /* 0x000000020a037824 */ /* 0x000fca00078e00ff */
[----:B0-----:R-:W-:Y:S02]  /*0990*/  LOP3.LUT R13, R3, R46, RZ, 0x3c, !PT ;  /* 0x0000002e030d7212 */ /* 0x001fe400078e3cff */
[C---:B-1----:R-:W-:Y:S01]  /*09a0*/  LOP3.LUT R11, R2.reuse, 0xe0, RZ, 0xc0, !PT ;  /* 0x000000e0020b7812 */ /* 0x042fe200078ec0ff */
[----:B------:R-:W-:Y:S01]  /*09b0*/  IMAD.SHL.U32 R4, R2, 0x20, RZ ;  /* 0x0000002002047824 */ /* 0x000fe200078e00ff */
[----:B------:R-:W-:Y:S02]  /*09c0*/  SHF.R.S32.HI R3, RZ, 0x4, R2 ;  /* 0x00000004ff037819 */ /* 0x000fe40000011402 */
[----:B------:R-:W-:-:S04]  /*09d0*/  SHF.L.U32 R11, R11, 0x4, RZ ;  /* 0x000000040b0b7819 */ /* 0x000fc800000006ff */
[----:B------:R-:W-:Y:S02]  /*09e0*/  LOP3.LUT R6, R11, 0x60, R4, 0xf8, !PT ;  /* 0x000000600b067812 */ /* 0x000fe400078ef804 */
[----:B------:R-:W-:Y:S02]  /*09f0*/  SGXT R4, R3, 0x1 ;  /* 0x000000010304781a */ /* 0x000fe40000000200 */
[----:B------:R-:W-:Y:S02]  /*0a00*/  LOP3.LUT R3, R2, 0xc, RZ, 0xc0, !PT ;  /* 0x0000000c02037812 */ /* 0x000fe400078ec0ff */
[----:B------:R-:W-:-:S05]  /*0a10*/  LOP3.LUT R4, R4, 0x1020, RZ, 0xc0, !PT ;  /* 0x0000102004047812 */ /* 0x000fca00078ec0ff */
[----:B------:R-:W-:Y:S01]  /*0a20*/  IMAD R9, R3, 0x2, R4 ;  /* 0x0000000203097824 */ /* 0x000fe200078e0204 */
[----:B------:R-:W0:Y:S04]  /*0a30*/  S2UR UR6, SR_CgaCtaId ;  /* 0x00000000000679c3 */ /* 0x000e280000008800 */
[----:B------:R-:W-:-:S04]  /*0a40*/  LOP3.LUT R4, R9, R6, RZ, 0x3c, !PT ;  /* 0x0000000609047212 */ /* 0x000fc800078e3cff */
[----:B------:R-:W1:Y:S01]  /*0a50*/  LDC R6, c[0x0][0x280] ;  /* 0x0000a000ff067b82 */ /* 0x000e620000000800 */
[----:B------:R-:W-:Y:S01]  /*0a60*/  UMOV UR4, 0x400 ;  /* 0x0000040000047882 */ /* 0x000fe20000000000 */
[C---:B------:R-:W-:Y:S01]  /*0a70*/  IMAD.SHL.U32 R46, R2.reuse, 0x8, RZ ;  /* 0x00000008022e7824 */ /* 0x040fe200078e00ff */
[----:B------:R-:W-:-:S04]  /*0a80*/  LOP3.LUT R11, R2, 0xc0, RZ, 0xc0, !PT ;  /* 0x000000c0020b7812 */ /* 0x000fc800078ec0ff */
[----:B------:R-:W-:Y:S01]  /*0a90*/  LOP3.LUT R46, R46, 0x1f8, RZ, 0xc0, !PT ;  /* 0x000001f82e2e7812 */ /* 0x000fe200078ec0ff */
[----:B0-----:R-:W-:Y:S01]  /*0aa0*/  ULEA UR6, UR6, UR4, 0x18 ;  /* 0x0000000406067291 */ /* 0x001fe2000f8ec03f */
[----:B-1----:R-:W-:-:S03]  /*0ab0*/  ISETP.GE.AND P0, PT, R6, 0x1, PT ;  /* 0x000000010600780c */ /* 0x002fc60003f06270 */
[----:B------:R-:W-:Y:S01]  /*0ac0*/  IMAD R46, R3, 0x400, R46 ;  /* 0x00000400032e7824 */ /* 0x000fe200078e022e */
[----:B------:R-:W-:Y:S02]  /*0ad0*/  SHF.R.U32.HI R11, RZ, 0x1, R11 ;  /* 0x00000001ff0b7819 */ /* 0x000fe4000001160b */
[----:B------:R-:W-:Y:S01]  /*0ae0*/  LOP3.LUT R15, R2, 0xff, RZ, 0xc0, !PT ;  /* 0x000000ff020f7812 */ /* 0x000fe200078ec0ff */
[----:B------:R-:W-:Y:S01]  /*0af0*/  IMAD.MOV.U32 R6, RZ, RZ, -0x800000 ;  /* 0xff800000ff067424 */ /* 0x000fe200078e00ff */
[----:B------:R-:W-:Y:S01]  /*0b00*/  LOP3.LUT R3, R46, R11, RZ, 0x3c, !PT ;  /* 0x0000000b2e037212 */ /* 0x000fe200078e3cff */
[----:B------:R-:W-:Y:S01]  /*0b10*/  IMAD.MOV.U32 R133, RZ, RZ, -0x800000 ;  /* 0xff800000ff857424 */ /* 0x000fe200078e00ff */
[----:B------:R-:W-:Y:S01]  /*0b20*/  ISETP.GE.U32.AND P1, PT, R15, 0x20, PT ;  /* 0x000000200f00780c */ /* 0x000fe20003f26070 */
[----:B------:R-:W-:Y:S01]  /*0b30*/  IMAD.MOV.U32 R132, RZ, RZ, -0x800000 ;  /* 0xff800000ff847424 */ /* 0x000fe200078e00ff */
[----:B------:R-:W-:Y:S02]  /*0b40*/  MOV R11, 0x3f800000 ;  /* 0x3f800000000b7802 */ /* 0x000fe40000000f00 */
[----:B------:R-:W-:-:S02]  /*0b50*/  CS2R R72, SRZ ;  /* 0x0000000000487805 */ /* 0x000fc4000001ff00 */
[----:B------:R-:W-:Y:S02]  /*0b60*/  MOV R135, 0xff800000 ;  /* 0xff80000000877802 */ /* 0x000fe40000000f00 */
[----:B------:R-:W-:Y:S02]  /*0b70*/  CS2R R74, SRZ ;  /* 0x00000000004a7805 */ /* 0x000fe4000001ff00 */
[----:B------:R-:W-:Y:S02]  /*0b80*/  CS2R R100, SRZ ;  /* 0x0000000000647805 */ /* 0x000fe4000001ff00 */
[----:B------:R-:W-:Y:S02]  /*0b90*/  CS2R R102, SRZ ;  /* 0x0000000000667805 */ /* 0x000fe4000001ff00 */
[----:B------:R-:W-:Y:S02]  /*0ba0*/  CS2R R96, SRZ ;  /* 0x0000000000607805 */ /* 0x000fe4000001ff00 */
[----:B------:R-:W-:-:S02]  /*0bb0*/  CS2R R98, SRZ ;  /* 0x0000000000627805 */ /* 0x000fc4000001ff00 */
[----:B------:R-:W-:Y:S02]  /*0bc0*/  CS2R R84, SRZ ;  /* 0x0000000000547805 */ /* 0x000fe4000001ff00 */
        /* <DEDUP_REMOVED lines=8> */
[----:B------:R-:W-:Y:S01]  /*0c50*/  CS2R R90, SRZ ;  /* 0x00000000005a7805 */ /* 0x000fe2000001ff00 */
[----:B--2---:R-:W-:Y:S04]  /*0c60*/  STS.U16 [R13+UR6], R18 ;  /* 0x000000120d007988 */ /* 0x004fe80008000406 */
[----:B---3--:R0:W-:Y:S04]  /*0c70*/  STS.U16 [R13+UR6+0x200], R19 ;  /* 0x000200130d007988 */ /* 0x0081e80008000406 */
[----:B----4-:R-:W-:Y:S04]  /*0c80*/  STS.U16 [R13+UR6+0x400], R20 ;  /* 0x000400140d007988 */ /* 0x010fe80008000406 */
[----:B-----5:R-:W-:Y:S01]  /*0c90*/  STS.U16 [R13+UR6+0x600], R21 ;  /* 0x000600150d007988 */ /* 0x020fe20008000406 */
[----:B0-----:R-:W-:-:S03]  /*0ca0*/  IMAD.MOV.U32 R19, RZ, RZ, 0x3f800000 ;  /* 0x3f800000ff137424 */ /* 0x001fc600078e00ff */
[----:B------:R-:W-:Y:S04]  /*0cb0*/  STS.U16 [R13+UR6+0x800], R22 ;  /* 0x000800160d007988 */ /* 0x000fe80008000406 */
        /* <DEDUP_REMOVED lines=22> */
[----:B------:R0:W-:Y:S04]  /*0e20*/  STS.U16 [R13+UR6+0x3600], R14 ;  /* 0x0036000e0d007988 */ /* 0x0001e80008000406 */
[----:B------:R-:W-:Y:S04]  /*0e30*/  STS.U16 [R13+UR6+0x3800], R5 ;  /* 0x003800050d007988 */ /* 0x000fe80008000406 */
[----:B------:R-:W-:Y:S04]  /*0e40*/  STS.U16 [R13+UR6+0x3a00], R7 ;  /* 0x003a00070d007988 */ /* 0x000fe80008000406 */
[----:B------:R1:W-:Y:S04]  /*0e50*/  STS.U16 [R13+UR6+0x3c00], R12 ;  /* 0x003c000c0d007988 */ /* 0x0003e80008000406 */
[----:B------:R2:W-:Y:S01]  /*0e60*/  STS.U16 [R13+UR6+0x3e00], R8 ;  /* 0x003e00080d007988 */ /* 0x0005e20008000406 */
[----:B0-----:R-:W-:Y:S01]  /*0e70*/  IMAD.MOV.U32 R14, RZ, RZ, 0x3f800000 ;  /* 0x3f800000ff0e7424 */ /* 0x001fe200078e00ff */
[----:B-1----:R-:W-:-:S02]  /*0e80*/  SHF.L.U32 R12, R2, 0x4, RZ ;  /* 0x00000004020c7819 */ /* 0x002fc400000006ff */
[----:B--2---:R-:W-:Y:S01]  /*0e90*/  SHF.R.U32.HI R13, RZ, 0x1, R2 ;  /* 0x00000001ff0d7819 */ /* 0x004fe20000011602 */
[----:B------:R-:W-:Y:S01]  /*0ea0*/  IMAD.MOV.U32 R5, RZ, RZ, 0x3f800000 ;  /* 0x3f800000ff057424 */ /* 0x000fe200078e00ff */
[----:B------:R-:W-:Y:S02]  /*0eb0*/  LOP3.LUT R12, R12, 0x70, RZ, 0xc0, !PT ;  /* 0x000000700c0c7812 */ /* 0x000fe400078ec0ff */
[----:B------:R-:W-:Y:S01]  /*0ec0*/  LOP3.LUT R13, R13, 0xc, RZ, 0xc0, !PT ;  /* 0x0000000c0d0d7812 */ /* 0x000fe200078ec0ff */
[----:B------:R-:W-:Y:S06]  /*0ed0*/  @!P0 BRA `(.L_x_0) ;  /* 0x00000030005c8947 */ /* 0x000fec0003800000 */
[----:B------:R-:W0:Y:S01]  /*0ee0*/  LDC R64, c[0x0][0x268] ;  /* 0x00009a00ff407b82 */ /* 0x000e220000000800 */
[----:B------:R-:W-:Y:S01]  /*0ef0*/  LOP3.LUT P0, RZ, R45, 0x3, RZ, 0xc0, !PT ;  /* 0x000000032dff7812 */ /* 0x000fe2000780c0ff */
[----:B------:R-:W-:Y:S01]  /*0f00*/  ULDC.64 UR4, c[0x0][0x260] ;  /* 0x0000980000047ab9 */ /* 0x000fe20000000a00 */
[----:B------:R-:W-:Y:S01]  /*0f10*/  ISETP.GE.U32.AND P2, PT, R10, 0x80, PT ;  /* 0x000000800a00780c */ /* 0x000fe20003f46070 */
[----:B------:R-:W-:Y:S01]  /*0f20*/  IMAD R16, R16, UR5, RZ ;  /* 0x0000000510107c24 */ /* 0x000fe2000f8e02ff */
[----:B------:R-:W-:Y:S01]  /*0f30*/  ULDC UR5, c[0x0][0x258] ;  /* 0x0000960000057ab9 */ /* 0x000fe20000000800 */
[C---:B------:R-:W-:Y:S01]  /*0f40*/  ISETP.LT.U32.AND P0, PT, R10.reuse, 0x80, !P0 ;  /* 0x000000800a00780c */ /* 0x040fe20004701070 */
[----:B------:R-:W-:Y:S01]  /*0f50*/  IMAD R10, R10, UR5, RZ ;  /* 0x000000050a0a7c24 */ /* 0x000fe2000f8e02ff */
[----:B------:R-:W1:Y:S01]  /*0f60*/  LDC.64 R182, c[0x0][0x250] ;  /* 0x00009400ffb67b82 */ /* 0x000e620000000a00 */
[----:B------:R-:W-:Y:S01]  /*0f70*/  ULDC.64 UR12, c[0x0][0x218] ;  /* 0x00008600000c7ab9 */ /* 0x000fe20000000a00 */
[----:B------:R-:W-:Y:S01]  /*0f80*/  UIMAD UR4, UR7, UR4, URZ ;  /* 0x00000004070472a4 */ /* 0x000fe2000f8e023f */
[----:B------:R-:W-:Y:S01]  /*0f90*/  IMAD.SHL.U32 R215, R10, 0x2, RZ ;  /* 0x000000020ad77824 */ /* 0x000fe200078e00ff */
[----:B------:R-:W-:Y:S01]  /*0fa0*/  SHF.L.U32 R7, R16, 0x1, RZ ;  /* 0x0000000110077819 */ /* 0x000fe200000006ff */
[----:B------:R-:W-:Y:S01]  /*0fb0*/  IMAD.HI R5, R10, 0x2, RZ ;  /* 0x000000020a057827 */ /* 0x000fe200078e02ff */
[----:B------:R-:W-:-:S02]  /*0fc0*/  USHF.L.U32 UR8, UR4, 0x1, URZ ;  /* 0x0000000104087899 */ /* 0x000fc4000800063f */
[----:B------:R-:W2:Y:S01]  /*0fd0*/  LDC.64 R70, c[0x0][0x220] ;  /* 0x00008800ff467b82 */ /* 0x000ea20000000a00 */
[----:B------:R-:W-:Y:S01]  /*0fe0*/  UIMAD.WIDE UR4, UR4, 0x2, URZ ;  /* 0x00000002040478a5 */ /* 0x000fe2000f8e023f */
[----:B------:R-:W-:Y:S01]  /*0ff0*/  IMAD.HI R16, R16, 0x2, RZ ;  /* 0x0000000210107827 */ /* 0x000fe200078e02ff */
[----:B------:R-:W-:-:S03]  /*1000*/  ULDC UR9, c[0x0][0x238] ;  /* 0x00008e0000097ab9 */ /* 0x000fc60000000800 */
[----:B0-----:R-:W-:Y:S02]  /*1010*/  IMAD R17, R17, R64, RZ ;  /* 0x0000004011117224 */ /* 0x001fe400078e02ff */
[----:B------:R-:W-:Y:S02]  /*1020*/  UMOV UR4, URZ ;  /* 0x0000003f00047c82 */ /* 0x000fe40008000000 */
[----:B------:R-:W-:-:S04]  /*1030*/  IMAD R6, R64, 0x8, R17 ;  /* 0x0000000840067824 */ /* 0x000fc800078e0211 */
[----:B------:R-:W-:Y:S02]  /*1040*/  IMAD R8, R64, 0x8, R6 ;  /* 0x0000000840087824 */ /* 0x000fe400078e0206 */
[----:B-1----:R-:W-:Y:S02]  /*1050*/  IMAD R182, R182, UR7, RZ ;  /* 0x00000007b6b67c24 */ /* 0x002fe4000f8e02ff */
[----:B------:R-:W-:Y:S02]  /*1060*/  IMAD R9, R64, 0x8, R8 ;  /* 0x0000000840097824 */ /* 0x000fe400078e0208 */
[C---:B------:R-:W-:Y:S02]  /*1070*/  IMAD.SHL.U32 R214, R182.reuse, 0x2, RZ ;  /* 0x00000002b6d67824 */ /* 0x040fe400078e00ff */
[----:B------:R-:W-:Y:S01]  /*1080*/  IMAD.HI R182, R182, 0x2, RZ ;  /* 0x00000002b6b67827 */ /* 0x000fe200078e02ff */
[C---:B------:R-:W-:Y:S02]  /*1090*/  LEA R11, R64.reuse, R9, 0x3 ;  /* 0x00000009400b7211 */ /* 0x040fe400078e18ff */
[----:B------:R-:W-:Y:S01]  /*10a0*/  IADD3 R214, P3, P4, R215, UR12, R214 ;  /* 0x0000000cd7d67c10 */ /* 0x000fe2000fc7e0d6 */
[----:B------:R-:W-:Y:S01]  /*10b0*/  IMAD R181, R183, 0x22, RZ ;  /* 0x00000022b7b57824 */ /* 0x000fe200078e02ff */
[----:B--2---:R-:W-:Y:S01]  /*10c0*/  IADD3 R70, P5, P6, R7, UR8, R70 ;  /* 0x0000000807467c10 */ /* 0x004fe2000febe046 */
[----:B------:R-:W-:Y:S01]  /*10d0*/  IMAD R14, R64, 0x8, R11 ;  /* 0x00000008400e7824 */ /* 0x000fe200078e020b */
[----:B------:R-:W-:Y:S01]  /*10e0*/  IADD3.X R215, R5, UR13, R182, P3, P4 ;  /* 0x0000000d05d77c10 */ /* 0x000fe20009fe84b6 */
[C---:B------:R-:W-:Y:S01]  /*10f0*/  IMAD R85, R183.reuse, 0x12, RZ ;  /* 0x00000012b7557824 */ /* 0x040fe200078e02ff */
[----:B------:R-:W-:Y:S01]  /*1100*/  IADD3.X R22, R16, UR5, R71, P5, P6 ;  /* 0x0000000510167c10 */ /* 0x000fe2000afec447 */
[----:B------:R-:W-:Y:S01]  /*1110*/  IMAD R15, R64, 0x8, R14 ;  /* 0x00000008400f7824 */ /* 0x000fe200078e020e */
[-C--:B------:R-:W-:Y:S01]  /*1120*/  LEA R148, P4, R6, R70.reuse, 0x1 ;  /* 0x0000004606947211 */ /* 0x080fe200078808ff */
[----:B------:R-:W-:Y:S01]  /*1130*/  IMAD R179, R183, 0x24, RZ ;  /* 0x00000024b7b37824 */ /* 0x000fe200078e02ff */
[-C--:B------:R-:W-:Y:S01]  /*1140*/  LEA R150, P3, R17, R70.reuse, 0x1 ;  /* 0x0000004611967211 */ /* 0x080fe200078608ff */
[----:B------:R-:W-:Y:S01]  /*1150*/  IMAD R18, R64, 0x8, R15 ;  /* 0x0000000840127824 */ /* 0x000fe200078e020f */
[----:B------:R-:W-:Y:S01]  /*1160*/  LEA R146, P5, R8, R70, 0x1 ;  /* 0x0000004608927211 */ /* 0x000fe200078a08ff */
[C---:B------:R-:W-:Y:S01]  /*1170*/  IMAD R83, R183.reuse, 0x11, RZ ;  /* 0x00000011b7537824 */ /* 0x040fe200078e02ff */
[----:B------:R-:W-:Y:S01]  /*1180*/  LEA.HI.X.SX32 R149, R6, R22, 0x1, P4 ;  /* 0x0000001606957211 */ /* 0x000fe200020f0eff */
[C---:B------:R-:W-:Y:S01]  /*1190*/  IMAD R177, R183.reuse, 0x26, RZ ;  /* 0x00000026b7b17824 */ /* 0x040fe200078e02ff */
[----:B------:R-:W-:Y:S01]  /*11a0*/  LEA R19, R64, R18, 0x3 ;  /* 0x0000001240137211 */ /* 0x000fe200078e18ff */
[----:B------:R-:W-:Y:S01]  /*11b0*/  IMAD R89, R183, 0x14, RZ ;  /* 0x00000014b7597824 */ /* 0x000fe200078e02ff */
[-C--:B------:R-:W-:Y:S01]  /*11c0*/  LEA.HI.X.SX32 R151, R17, R22.reuse, 0x1, P3 ;  /* 0x0000001611977211 */ /* 0x080fe200018f0eff */
[----:B------:R-:W-:Y:S01]  /*11d0*/  IMAD R17, R183, 0x9, RZ ;  /* 0x00000009b7117824 */ /* 0x000fe200078e02ff */
[----:B------:R-:W-:Y:S01]  /*11e0*/  LEA.HI.X.SX32 R147, R8, R22, 0x1, P5 ;  /* 0x0000001608937211 */ /* 0x000fe200028f0eff */
[C---:B------:R-:W-:Y:S01]  /*11f0*/  IMAD R20, R64.reuse, 0x8, R19 ;  /* 0x0000000840147824 */ /* 0x040fe200078e0213 */
[-C--:B------:R-:W-:Y:S01]  /*1200*/  LEA R144, P3, R9, R70.reuse, 0x1 ;  /* 0x0000004609907211 */ /* 0x080fe200078608ff */
[----:B------:R-:W-:Y:S01]  /*1210*/  IMAD R175, R183, 0x28, RZ ;  /* 0x00000028b7af7824 */ /* 0x000fe200078e02ff */
[----:B------:R-:W-:Y:S01]  /*1220*/  LEA R138, P5, R15, R70, 0x1 ;  /* 0x000000460f8a7211 */ /* 0x000fe200078a08ff */
[C---:B------:R-:W-:Y:S01]  /*1230*/  IMAD R10, R64.reuse, 0x8, R20 ;  /* 0x00000008400a7824 */ /* 0x040fe200078e0214 */
[----:B------:R-:W-:Y:S01]  /*1240*/  LEA.HI.X.SX32 R145, R9, R22, 0x1, P3 ;  /* 0x0000001609917211 */ /* 0x000fe200018f0eff */
[----:B------:R-:W-:Y:S01]  /*1250*/  IMAD R87, R183, 0x13, RZ ;  /* 0x00000013b7577824 */ /* 0x000fe200078e02ff */
[-C--:B------:R-:W-:Y:S01]  /*1260*/  LEA R142, P3, R11, R70.reuse, 0x1 ;  /* 0x000000460b8e7211 */ /* 0x080fe200078608ff */
[----:B------:R-:W-:Y:S01]  /*1270*/  IMAD R21, R64, 0x8, R10 ;  /* 0x0000000840157824 */ /* 0x000fe200078e020a */
[----:B------:R-:W-:Y:S01]  /*1280*/  LEA R140, P4, R14, R70, 0x1 ;  /* 0x000000460e8c7211 */ /* 0x000fe200078808ff */
[----:B------:R-:W-:Y:S01]  /*1290*/  IMAD R173, R183, 0x2a, RZ ;  /* 0x0000002ab7ad7824 */ /* 0x000fe200078e02ff */
[-C--:B------:R-:W-:Y:S01]  /*12a0*/  LEA.HI.X.SX32 R143, R11, R22.reuse, 0x1, P3 ;  /* 0x000000160b8f7211 */ /* 0x080fe200018f0eff */
[----:B------:R-:W-:Y:S01]  /*12b0*/  IMAD R5, R64, 0x8, R21 ;  /* 0x0000000840057824 */ /* 0x000fe200078e0215 */
[-C--:B------:R-:W-:Y:S01]  /*12c0*/  LEA.HI.X.SX32 R139, R15, R22.reuse, 0x1, P5 ;  /* 0x000000160f8b7211 */ /* 0x080fe200028f0eff */
[C---:B------:R-:W-:Y:S01]  /*12d0*/  IMAD R93, R183.reuse, 0x16, RZ ;  /* 0x00000016b75d7824 */ /* 0x040fe200078e02ff */
[----:B------:R-:W-:Y:S01]  /*12e0*/  LEA.HI.X.SX32 R141, R14, R22, 0x1, P4 ;  /* 0x000000160e8d7211 */ /* 0x000fe200020f0eff */
[C---:B------:R-:W-:Y:S01]  /*12f0*/  IMAD R171, R183.reuse, 0x2c, RZ ;  /* 0x0000002cb7ab7824 */ /* 0x040fe200078e02ff */
[----:B------:R-:W-:Y:S01]  /*1300*/  LEA R7, R64, R5, 0x3 ;  /* 0x0000000540077211 */ /* 0x000fe200078e18ff */
[C---:B------:R-:W-:Y:S01]  /*1310*/  IMAD R169, R183.reuse, 0x2e, RZ ;  /* 0x0000002eb7a97824 */ /* 0x040fe200078e02ff */
[-C--:B------:R-:W-:Y:S01]  /*1320*/  LEA R26, P5, R20, R70.reuse, 0x1 ;  /* 0x00000046141a7211 */ /* 0x080fe200078a08ff */
[C---:B------:R-:W-:Y:S01]  /*1330*/  IMAD R91, R183.reuse, 0x15, RZ ;  /* 0x00000015b75b7824 */ /* 0x040fe200078e02ff */
[----:B------:R-:W-:Y:S01]  /*1340*/  LEA R136, P3, R18, R70, 0x1 ;  /* 0x0000004612887211 */ /* 0x000fe200078608ff */
[----:B------:R-:W-:Y:S01]  /*1350*/  IMAD R16, R64, 0x8, R7 ;  /* 0x0000000840107824 */ /* 0x000fe200078e0207 */
[----:B------:R-:W-:Y:S01]  /*1360*/  LEA.HI.X.SX32 R27, R20, R22, 0x1, P5 ;  /* 0x00000016141b7211 */ /* 0x000fe200028f0eff */
[----:B------:R-:W-:Y:S01]  /*1370*/  IMAD R73, R183, 0xb, RZ ;  /* 0x0000000bb7497824 */ /* 0x000fe200078e02ff */
[----:B------:R-:W-:Y:S01]  /*1380*/  LEA R32, P5, R5, R70, 0x1 ;  /* 0x0000004605207211 */ /* 0x000fe200078a08ff */
[----:B------:R-:W-:Y:S01]  /*1390*/  IMAD R6, R64, 0x8, R16 ;  /* 0x0000000840067824 */ /* 0x000fe200078e0210 */
[-C--:B------:R-:W-:Y:S01]  /*13a0*/  LEA.HI.X.SX32 R137, R18, R22.reuse, 0x1, P3 ;  /* 0x0000001612897211 */ /* 0x080fe200018f0eff */
[----:B------:R-:W-:Y:S01]  /*13b0*/  IMAD R95, R183, 0x17, RZ ;  /* 0x00000017b75f7824 */ /* 0x000fe200078e02ff */
[----:B------:R-:W-:Y:S01]  /*13c0*/  LEA.HI.X.SX32 R33, R5, R22, 0x1, P5 ;  /* 0x0000001605217211 */ /* 0x000fe200028f0eff */
[----:B------:R-:W-:Y:S01]  /*13d0*/  IMAD R8, R64, 0x8, R6 ;  /* 0x0000000840087824 */ /* 0x000fe200078e0206 */
[-C--:B------:R-:W-:Y:S01]  /*13e0*/  LEA R28, P3, R10, R70.reuse, 0x1 ;  /* 0x000000460a1c7211 */ /* 0x080fe200078608ff */
[----:B------:R-:W-:Y:S01]  /*13f0*/  IMAD R75, R183, 0xc, RZ ;  /* 0x0000000cb74b7824 */ /* 0x000fe200078e02ff */
[----:B------:R-:W-:Y:S01]  /*1400*/  LEA R24, P4, R19, R70, 0x1 ;  /* 0x0000004613187211 */ /* 0x000fe200078808ff */
[C---:B------:R-:W-:Y:S01]  /*1410*/  IMAD R97, R183.reuse, 0x18, RZ ;  /* 0x00000018b7617824 */ /* 0x040fe200078e02ff */
[----:B------:R-:W-:Y:S01]  /*1420*/  LEA R9, R64, R8, 0x3 ;  /* 0x0000000840097211 */ /* 0x000fe200078e18ff */
[C---:B------:R-:W-:Y:S01]  /*1430*/  IMAD R167, R183.reuse, 0x30, RZ ;  /* 0x00000030b7a77824 */ /* 0x040fe200078e02ff */
[----:B------:R-:W-:Y:S01]  /*1440*/  LEA.HI.X.SX32 R29, R10, R22, 0x1, P3 ;  /* 0x000000160a1d7211 */ /* 0x000fe200018f0eff */
        /* <DEDUP_REMOVED lines=10> */
[C---:B------:R-:W-:Y:S01]  /*14f0*/  IMAD R15, R64.reuse, 0x8, R14 ;  /* 0x00000008400f7824 */ /* 0x040fe200078e020e */
[-C--:B------:R-:W-:Y:S01]  /*1500*/  LEA.HI.X.SX32 R31, R21, R22.reuse, 0x1, P4 ;  /* 0x00000016151f7211 */ /* 0x080fe200020f0eff */
[----:B------:R-:W-:Y:S01]  /*1510*/  IMAD R163, R183, 0x34, RZ ;  /* 0x00000034b7a37824 */ /* 0x000fe200078e02ff */
        /* <DEDUP_REMOVED lines=12> */
[----:B------:R-:W-:Y:S01]  /*15e0*/  LEA.HI.X.SX32 R41, R8, R22, 0x1, P3 ;  /* 0x0000001608297211 */ /* 0x000fe200018f0eff */
[----:B------:R-:W-:Y:S01]  /*15f0*/  IMAD R79, R183, 0xe, RZ ;  /* 0x0000000eb74f7824 */ /* 0x000fe200078e02ff */
[----:B------:R-:W-:Y:S01]  /*1600*/  LEA R42, P4, R9, R70, 0x1 ;  /* 0x00000046092a7211 */ /* 0x000fe200078808ff */
[C---:B------:R-:W-:Y:S01]  /*1610*/  IMAD R7, R64.reuse, 0x8, R6 ;  /* 0x0000000840077824 */ /* 0x040fe200078e0206 */
[-C--:B------:R-:W-:Y:S01]  /*1620*/  LEA.HI.X.SX32 R45, R11, R22.reuse, 0x1, P5 ;  /* 0x000000160b2d7211 */ /* 0x080fe200028f0eff */
[----:B------:R-:W-:Y:S01]  /*1630*/  IMAD R107, R183, 0x1c, RZ ;  /* 0x0000001cb76b7824 */ /* 0x000fe200078e02ff */
[----:B------:R-:W-:Y:S01]  /*1640*/  LEA.HI.X.SX32 R43, R9, R22, 0x1, P4 ;  /* 0x00000016092b7211 */ /* 0x000fe200020f0eff */
[C---:B------:R-:W-:Y:S01]  /*1650*/  IMAD R159, R183.reuse, 0x38, RZ ;  /* 0x00000038b79f7824 */ /* 0x040fe200078e02ff */
[C---:B------:R-:W-:Y:S01]  /*1660*/  LEA R8, R64.reuse, R7, 0x3 ;  /* 0x0000000740087211 */ /* 0x040fe200078e18ff */
[----:B------:R-:W-:Y:S01]  /*1670*/  IMAD R157, R183, 0x3a, RZ ;  /* 0x0000003ab79d7824 */ /* 0x000fe200078e02ff */
[-C--:B------:R-:W-:Y:S01]  /*1680*/  LEA R50, P5, R5, R70.reuse, 0x1 ;  /* 0x0000004605327211 */ /* 0x080fe200078a08ff */
[----:B------:R-:W-:Y:S01]  /*1690*/  IMAD R109, R183, 0x1d, RZ ;  /* 0x0000001db76d7824 */ /* 0x000fe200078e02ff */
[----:B------:R-:W-:Y:S01]  /*16a0*/  LEA R48, P4, R15, R70, 0x1 ;  /* 0x000000460f307211 */ /* 0x000fe200078808ff */
[C---:B------:R-:W-:Y:S01]  /*16b0*/  IMAD R9, R64.reuse, 0x8, R8 ;  /* 0x0000000840097824 */ /* 0x040fe200078e0208 */
[-C--:B------:R-:W-:Y:S01]  /*16c0*/  LEA.HI.X.SX32 R51, R5, R22.reuse, 0x1, P5 ;  /* 0x0000001605337211 */ /* 0x080fe200028f0eff */
[----:B------:R-:W-:Y:S01]  /*16d0*/  IMAD R111, R183, 0x1e, RZ ;  /* 0x0000001eb76f7824 */ /* 0x000fe200078e02ff */
[----:B------:R-:W-:Y:S01]  /*16e0*/  LEA.HI.X.SX32 R49, R15, R22, 0x1, P4 ;  /* 0x000000160f317211 */ /* 0x000fe200020f0eff */
[----:B------:R-:W-:Y:S01]  /*16f0*/  IMAD R5, R64, 0x8, R9 ;  /* 0x0000000840057824 */ /* 0x000fe200078e0209 */
[-C--:B------:R-:W-:Y:S01]  /*1700*/  LEA R54, P4, R6, R70.reuse, 0x1 ;  /* 0x0000004606367211 */ /* 0x080fe200078808ff */
[----:B------:R-:W-:Y:S01]  /*1710*/  IMAD R155, R183, 0x3c, RZ ;  /* 0x0000003cb79b7824 */ /* 0x000fe200078e02ff */
[-C--:B------:R-:W-:Y:S01]  /*1720*/  LEA R46, P3, R14, R70.reuse, 0x1 ;  /* 0x000000460e2e7211 */ /* 0x080fe200078608ff */
[----:B------:R-:W-:Y:S01]  /*1730*/  IMAD R11, R64, 0x8, R5 ;  /* 0x00000008400b7824 */ /* 0x000fe200078e0205 */
[----:B------:R-:W-:Y:S01]  /*1740*/  LEA R56, P5, R7, R70, 0x1 ;  /* 0x0000004607387211 */ /* 0x000fe200078a08ff */
[C---:B------:R-:W-:Y:S01]  /*1750*/  IMAD.SHL.U32 R15, R183.reuse, 0x2, RZ ;  /* 0x00000002b70f7824 */ /* 0x040fe200078e00ff */
[-C--:B------:R-:W-:Y:S01]  /*1760*/  LEA.HI.X.SX32 R55, R6, R22.reuse, 0x1, P4 ;  /* 0x0000001606377211 */ /* 0x080fe200020f0eff */
[C---:B------:R-:W-:Y:S01]  /*1770*/  IMAD R81, R183.reuse, 0xf, RZ ;  /* 0x0000000fb7517824 */ /* 0x040fe200078e02ff */
[----:B------:R-:W-:Y:S01]  /*1780*/  LEA R6, R64, R11, 0x3 ;  /* 0x0000000b40067211 */ /* 0x000fe200078e18ff */
[C---:B------:R-:W-:Y:S01]  /*1790*/  IMAD R153, R183.reuse, 0x3e, RZ ;  /* 0x0000003eb7997824 */ /* 0x040fe200078e02ff */
[----:B------:R-:W-:Y:S01]  /*17a0*/  LEA.HI.X.SX32 R47, R14, R22, 0x1, P3 ;  /* 0x000000160e2f7211 */ /* 0x000fe200018f0eff */
[C---:B------:R-:W-:Y:S01]  /*17b0*/  IMAD.SHL.U32 R23, R183.reuse, 0x8, RZ ;  /* 0x00000008b7177824 */ /* 0x040fe200078e00ff */
[----:B------:R-:W-:Y:S01]  /*17c0*/  LEA R52, P3, R10, R70, 0x1 ;  /* 0x000000460a347211 */ /* 0x000fe200078608ff */
[----:B------:R-:W-:Y:S01]  /*17d0*/  IMAD.SHL.U32 R105, R183, 0x10, RZ ;  /* 0x00000010b7697824 */ /* 0x000fe200078e00ff */
[----:B------:R-:W-:Y:S01]  /*17e0*/  LEA.HI.X.SX32 R57, R7, R22, 0x1, P5 ;  /* 0x0000001607397211 */ /* 0x000fe200028f0eff */
[----:B------:R-:W-:Y:S01]  /*17f0*/  IMAD R7, R64, 0x8, R6 ;  /* 0x0000000840077824 */ /* 0x000fe200078e0206 */
[----:B------:R-:W-:Y:S01]  /*1800*/  LEA R62, P5, R5, R70, 0x1 ;  /* 0x00000046053e7211 */ /* 0x000fe200078a08ff */
[----:B------:R-:W-:Y:S01]  /*1810*/  IMAD R113, R183, 0x1f, RZ ;  /* 0x0000001fb7717824 */ /* 0x000fe200078e02ff */
[----:B------:R-:W-:Y:S01]  /*1820*/  LEA.HI.X.SX32 R53, R10, R22, 0x1, P3 ;  /* 0x000000160a357211 */ /* 0x000fe200018f0eff */
[----:B------:R-:W-:Y:S01]  /*1830*/  IMAD.MOV.U32 R18, RZ, RZ, RZ ;  /* 0x000000ffff127224 */ /* 0x000fe200078e00ff */
[-C--:B------:R-:W-:Y:S01]  /*1840*/  LEA R58, P3, R8, R70.reuse, 0x1 ;  /* 0x00000046083a7211 */ /* 0x080fe200078608ff */
[----:B------:R-:W-:Y:S01]  /*1850*/  IMAD.MOV.U32 R10, RZ, RZ, -0x800000 ;  /* 0xff800000ff0a7424 */ /* 0x000fe200078e00ff */
[----:B------:R-:W-:Y:S01]  /*1860*/  LEA R60, P4, R9, R70, 0x1 ;  /* 0x00000046093c7211 */ /* 0x000fe200078808ff */
[----:B------:R-:W-:Y:S01]  /*1870*/  IMAD.MOV.U32 R14, RZ, RZ, 0x3f800000 ;  /* 0x3f800000ff0e7424 */ /* 0x000fe200078e00ff */
[-C--:B------:R-:W-:Y:S01]  /*1880*/  LEA.HI.X.SX32 R63, R5, R22.reuse, 0x1, P5 ;  /* 0x00000016053f7211 */ /* 0x080fe200028f0eff */
[----:B------:R-:W-:Y:S01]  /*1890*/  IMAD R5, R64, 0x8, R7 ;  /* 0x0000000840057824 */ /* 0x000fe200078e0207 */
[-C--:B------:R-:W-:Y:S01]  /*18a0*/  LEA.HI.X.SX32 R59, R8, R22.reuse, 0x1, P3 ;  /* 0x00000016083b7211 */ /* 0x080fe200018f0eff */
[----:B------:R-:W-:Y:S01]  /*18b0*/  IMAD.MOV.U32 R8, RZ, RZ, -0x800000 ;  /* 0xff800000ff087424 */ /* 0x000fe200078e00ff */
[----:B------:R-:W-:Y:S01]  /*18c0*/  LEA.HI.X.SX32 R61, R9, R22, 0x1, P4 ;  /* 0x00000016093d7211 */ /* 0x000fe200020f0eff */
[----:B------:R-:W-:Y:S01]  /*18d0*/  IMAD R9, R183, 0x6, RZ ;  /* 0x00000006b7097824 */ /* 0x000fe200078e02ff */
[----:B------:R-:W-:-:S02]  /*18e0*/  LEA R64, P3, R11, R70, 0x1 ;  /* 0x000000460b407211 */ /* 0x000fc400078608ff */
[CC--:B------:R-:W-:Y:S02]  /*18f0*/  LEA R66, P4, R6.reuse, R70.reuse, 0x1 ;  /* 0x0000004606427211 */ /* 0x0c0fe400078808ff */
[-C--:B------:R-:W-:Y:S02]  /*1900*/  LEA R68, P5, R7, R70.reuse, 0x1 ;  /* 0x0000004607447211 */ /* 0x080fe400078a08ff */
[----:B------:R-:W-:Y:S02]  /*1910*/  LEA R70, P6, R5, R70, 0x1 ;  /* 0x0000004605467211 */ /* 0x000fe400078c08ff */
[-C--:B------:R-:W-:Y:S01]  /*1920*/  LEA.HI.X.SX32 R65, R11, R22.reuse, 0x1, P3 ;  /* 0x000000160b417211 */ /* 0x080fe200018f0eff */
[----:B------:R-:W-:Y:S01]  /*1930*/  IMAD R11, R183, 0x7, RZ ;  /* 0x00000007b70b7824 */ /* 0x000fe200078e02ff */
[-C--:B------:R-:W-:Y:S02]  /*1940*/  LEA.HI.X.SX32 R67, R6, R22.reuse, 0x1, P4 ;  /* 0x0000001606437211 */ /* 0x080fe400020f0eff */
[----:B------:R-:W-:Y:S01]  /*1950*/  LEA.HI.X.SX32 R71, R5, R22, 0x1, P6 ;  /* 0x0000001605477211 */ /* 0x000fe200030f0eff */
[----:B------:R-:W-:Y:S01]  /*1960*/  IMAD R5, R183, 0x3, RZ ;  /* 0x00000003b7057824 */ /* 0x000fe200078e02ff */
[----:B------:R-:W-:-:S02]  /*1970*/  IADD3 R180, P6, R181, R214, RZ ;  /* 0x000000d6b5b47210 */ /* 0x000fc40007fde0ff */
[-C--:B------:R-:W-:Y:S02]  /*1980*/  IADD3 R178, P3, R179, R214.reuse, RZ ;  /* 0x000000d6b3b27210 */ /* 0x080fe40007f7e0ff */
[----:B------:R-:W-:Y:S02]  /*1990*/  IADD3 R196, P4, R85, R214, RZ ;  /* 0x000000d655c47210 */ /* 0x000fe40007f9e0ff */
[----:B------:R-:W-:Y:S01]  /*19a0*/  LEA.HI.X.SX32 R69, R7, R22, 0x1, P5 ;  /* 0x0000001607457211 */ /* 0x000fe200028f0eff */
[----:B------:R-:W-:Y:S01]  /*19b0*/  IMAD R7, R183, 0x5, RZ ;  /* 0x00000005b7077824 */ /* 0x000fe200078e02ff */
[-C--:B------:R-:W-:Y:S02]  /*19c0*/  LEA.HI.X.SX32 R181, R83, R215.reuse, 0x1, P6 ;  /* 0x000000d753b57211 */ /* 0x080fe400030f0eff */
[----:B------:R-:W-:Y:S02]  /*19d0*/  CS2R R82, SRZ ;  /* 0x0000000000527805 */ /* 0x000fe4000001ff00 */
[-C--:B------:R-:W-:Y:S01]  /*19e0*/  LEA.HI.X.SX32 R197, R17, R215.reuse, 0x1, P4 ;  /* 0x000000d711c57211 */ /* 0x080fe200020f0eff */
[----:B------:R-:W-:Y:S01]  /*19f0*/  IMAD.MOV.U32 R17, RZ, RZ, RZ ;  /* 0x000000ffff117224 */ /* 0x000fe200078e00ff */
[----:B------:R-:W-:-:S02]  /*1a00*/  LEA.HI.X.SX32 R179, R85, R215, 0x1, P3 ;  /* 0x000000d755b37211 */ /* 0x000fc400018f0eff */
[----:B------:R-:W-:Y:S02]  /*1a10*/  CS2R R84, SRZ ;  /* 0x0000000000547805 */ /* 0x000fe4000001ff00 */
[-C--:B------:R-:W-:Y:S02]  /*1a20*/  IADD3 R176, P5, R177, R214.reuse, RZ ;  /* 0x000000d6b1b07210 */ /* 0x080fe40007fbe0ff */
[-C--:B------:R-:W-:Y:S02]  /*1a30*/  IADD3 R174, P6, R175, R214.reuse, RZ ;  /* 0x000000d6afae7210 */ /* 0x080fe40007fde0ff */
[-C--:B------:R-:W-:Y:S02]  /*1a40*/  IADD3 R204, P4, R19, R214.reuse, RZ ;  /* 0x000000d613cc7210 */ /* 0x080fe40007f9e0ff */
[----:B------:R-:W-:Y:S02]  /*1a50*/  IADD3 R194, P3, R89, R214, RZ ;  /* 0x000000d659c27210 */ /* 0x000fe40007f7e0ff */
[----:B------:R-:W-:-:S02]  /*1a60*/  LEA.HI.X.SX32 R177, R87, R215, 0x1, P5 ;  /* 0x000000d757b17211 */ /* 0x000fc400028f0eff */
[----:B------:R-:W-:Y:S02]  /*1a70*/  CS2R R86, SRZ ;  /* 0x0000000000567805 */ /* 0x000fe4000001ff00 */
[-C--:B------:R-:W-:Y:S02]  /*1a80*/  LEA.HI.X.SX32 R205, R7, R215.reuse, 0x1, P4 ;  /* 0x000000d707cd7211 */ /* 0x080fe400020f0eff */
[-C--:B------:R-:W-:Y:S02]  /*1a90*/  LEA.HI.X.SX32 R195, R19, R215.reuse, 0x1, P3 ;  /* 0x000000d713c37211 */ /* 0x080fe400018f0eff */
[----:B------:R-:W-:Y:S02]  /*1aa0*/  LEA.HI.X.SX32 R175, R89, R215, 0x1, P6 ;  /* 0x000000d759af7211 */ /* 0x000fe400030f0eff */
[----:B------:R-:W-:Y:S02]  /*1ab0*/  CS2R R88, SRZ ;  /* 0x0000000000587805 */ /* 0x000fe4000001ff00 */
[----:B------:R-:W-:-:S02]  /*1ac0*/  IADD3 R172, P5, R173, R214, RZ ;  /* 0x000000d6adac7210 */ /* 0x000fc40007fbe0ff */
[-C--:B------:R-:W-:Y:S02]  /*1ad0*/  IADD3 R170, P4, R171, R214.reuse, RZ ;  /* 0x000000d6abaa7210 */ /* 0x080fe40007f9e0ff */
[-C--:B------:R-:W-:Y:S02]  /*1ae0*/  IADD3 R192, P3, R93, R214.reuse, RZ ;  /* 0x000000d65dc07210 */ /* 0x080fe40007f7e0ff */
[----:B------:R-:W-:Y:S02]  /*1af0*/  IADD3 R168, P6, R169, R214, RZ ;  /* 0x000000d6a9a87210 */ /* 0x000fe40007fde0ff */
[-C--:B------:R-:W-:Y:S02]  /*1b00*/  LEA.HI.X.SX32 R173, R91, R215.reuse, 0x1, P5 ;  /* 0x000000d75bad7211 */ /* 0x080fe400028f0eff */
[----:B------:R-:W-:Y:S02]  /*1b10*/  CS2R R90, SRZ ;  /* 0x00000000005a7805 */ /* 0x000fe4000001ff00 */
[----:B------:R-:W-:-:S02]  /*1b20*/  LEA.HI.X.SX32 R193, R73, R215, 0x1, P3 ;  /* 0x000000d749c17211 */ /* 0x000fc400018f0eff */
[----:B------:R-:W-:Y:S02]  /*1b30*/  CS2R R72, SRZ ;  /* 0x0000000000487805 */ /* 0x000fe4000001ff00 */
[-C--:B------:R-:W-:Y:S02]  /*1b40*/  LEA.HI.X.SX32 R171, R93, R215.reuse, 0x1, P4 ;  /* 0x000000d75dab7211 */ /* 0x080fe400020f0eff */
[----:B------:R-:W-:Y:S02]  /*1b50*/  CS2R R92, SRZ ;  /* 0x00000000005c7805 */ /* 0x000fe4000001ff00 */
[----:B------:R-:W-:Y:S02]  /*1b60*/  LEA.HI.X.SX32 R169, R95, R215, 0x1, P6 ;  /* 0x000000d75fa97211 */ /* 0x000fe400030f0eff */
[----:B------:R-:W-:Y:S02]  /*1b70*/  CS2R R94, SRZ ;  /* 0x00000000005e7805 */ /* 0x000fe4000001ff00 */
[----:B------:R-:W-:-:S02]  /*1b80*/  IADD3 R166, P5, R167, R214, RZ ;  /* 0x000000d6a7a67210 */ /* 0x000fc40007fbe0ff */
[-C--:B------:R-:W-:Y:S02]  /*1b90*/  IADD3 R208, P3, R9, R214.reuse, RZ ;  /* 0x000000d609d07210 */ /* 0x080fe40007f7e0ff */
[-C--:B------:R-:W-:Y:S02]  /*1ba0*/  IADD3 R202, P4, R75, R214.reuse, RZ ;  /* 0x000000d64bca7210 */ /* 0x080fe40007f9e0ff */
[----:B------:R-:W-:Y:S02]  /*1bb0*/  IADD3 R190, P6, R97, R214, RZ ;  /* 0x000000d661be7210 */ /* 0x000fe40007fde0ff */
[-C--:B------:R-:W-:Y:S01]  /*1bc0*/  LEA.HI.X.SX32 R209, R5, R215.reuse, 0x1, P3 ;  /* 0x000000d705d17211 */ /* 0x080fe200018f0eff */
[----:B------:R-:W-:Y:S01]  /*1bd0*/  IMAD.MOV.U32 R5, RZ, RZ, 0x3f800000 ;  /* 0x3f800000ff057424 */ /* 0x000fe200078e00ff */
[-C--:B------:R-:W-:Y:S02]  /*1be0*/  LEA.HI.X.SX32 R203, R9, R215.reuse, 0x1, P4 ;  /* 0x000000d709cb7211 */ /* 0x080fe400020f0eff */
[----:B------:R-:W-:-:S02]  /*1bf0*/  LEA.HI.X.SX32 R191, R75, R215, 0x1, P6 ;  /* 0x000000d74bbf7211 */ /* 0x000fc400030f0eff */
[----:B------:R-:W-:Y:S02]  /*1c00*/  CS2R R74, SRZ ;  /* 0x00000000004a7805 */ /* 0x000fe4000001ff00 */
[----:B------:R-:W-:Y:S02]  /*1c10*/  LEA.HI.X.SX32 R167, R97, R215, 0x1, P5 ;  /* 0x000000d761a77211 */ /* 0x000fe400028f0eff */
[----:B------:R-:W-:Y:S02]  /*1c20*/  CS2R R96, SRZ ;  /* 0x0000000000607805 */ /* 0x000fe4000001ff00 */
[-C--:B------:R-:W-:Y:S02]  /*1c30*/  IADD3 R164, P3, R165, R214.reuse, RZ ;  /* 0x000000d6a5a47210 */ /* 0x080fe40007f7e0ff */
[-C--:B------:R-:W-:Y:S02]  /*1c40*/  IADD3 R162, P4, R163, R214.reuse, RZ ;  /* 0x000000d6a3a27210 */ /* 0x080fe40007f9e0ff */
[----:B------:R-:W-:-:S02]  /*1c50*/  IADD3 R188, P6, R101, R214, RZ ;  /* 0x000000d665bc7210 */ /* 0x000fc40007fde0ff */
[----:B------:R-:W-:Y:S02]  /*1c60*/  IADD3 R160, P5, R161, R214, RZ ;  /* 0x000000d6a1a07210 */ /* 0x000fe40007fbe0ff */
[-C--:B------:R-:W-:Y:S02]  /*1c70*/  LEA.HI.X.SX32 R165, R99, R215.reuse, 0x1, P3 ;  /* 0x000000d763a57211 */ /* 0x080fe400018f0eff */
[----:B------:R-:W-:Y:S02]  /*1c80*/  CS2R R98, SRZ ;  /* 0x0000000000627805 */ /* 0x000fe4000001ff00 */
[-C--:B------:R-:W-:Y:S02]  /*1c90*/  LEA.HI.X.SX32 R189, R77, R215.reuse, 0x1, P6 ;  /* 0x000000d74dbd7211 */ /* 0x080fe400030f0eff */
[----:B------:R-:W-:Y:S02]  /*1ca0*/  CS2R R76, SRZ ;  /* 0x00000000004c7805 */ /* 0x000fe4000001ff00 */
        /* <DEDUP_REMOVED lines=8> */
[-C--:B------:R-:W-:Y:S01]  /*1d30*/  LEA.HI.X.SX32 R201, R11, R215.reuse, 0x1, P6 ;  /* 0x000000d70bc97211 */ /* 0x080fe200030f0eff */
[----:B------:R-:W-:Y:S01]  /*1d40*/  IMAD.MOV.U32 R11, RZ, RZ, 0x3f800000 ;  /* 0x3f800000ff0b7424 */ /* 0x000fe200078e00ff */
[-C--:B------:R-:W-:Y:S02]  /*1d50*/  LEA.HI.X.SX32 R187, R79, R215.reuse, 0x1, P4 ;  /* 0x000000d74fbb7211 */ /* 0x080fe400020f0eff */
[----:B------:R-:W-:Y:S02]  /*1d60*/  CS2R R78, SRZ ;  /* 0x00000000004e7805 */ /* 0x000fe4000001ff00 */
[-C--:B------:R-:W-:Y:S02]  /*1d70*/  LEA.HI.X.SX32 R159, R107, R215.reuse, 0x1, P3 ;  /* 0x000000d76b9f7211 */ /* 0x080fe400018f0eff */
[----:B------:R-:W-:-:S02]  /*1d80*/  LEA.HI.X.SX32 R157, R109, R215, 0x1, P5 ;  /* 0x000000d76d9d7211 */ /* 0x000fc400028f0eff */
[-C--:B------:R-:W-:Y:S02]  /*1d90*/  IADD3 R154, P6, R155, R214.reuse, RZ ;  /* 0x000000d69b9a7210 */ /* 0x080fe40007fde0ff */
[-C--:B------:R-:W-:Y:S02]  /*1da0*/  IADD3 R184, P4, R111, R214.reuse, RZ ;  /* 0x000000d66fb87210 */ /* 0x080fe40007f9e0ff */
[-C--:B------:R-:W-:Y:S02]  /*1db0*/  IADD3 R212, P3, R15, R214.reuse, RZ ;  /* 0x000000d60fd47210 */ /* 0x080fe40007f7e0ff */
[----:B------:R-:W-:Y:S02]  /*1dc0*/  LEA R210, P5, R183, R214, 0x2 ;  /* 0x000000d6b7d27211 */ /* 0x000fe400078a10ff */
[----:B------:R-:W-:Y:S02]  /*1dd0*/  LEA.HI.X.SX32 R185, R81, R215, 0x1, P4 ;  /* 0x000000d751b97211 */ /* 0x000fe400020f0eff */
[----:B------:R-:W-:-:S02]  /*1de0*/  CS2R R80, SRZ ;  /* 0x0000000000507805 */ /* 0x000fc4000001ff00 */
[-C--:B------:R-:W-:Y:S02]  /*1df0*/  LEA.HI.X.SX32 R155, R111, R215.reuse, 0x1, P6 ;  /* 0x000000d76f9b7211 */ /* 0x080fe400030f0eff */
[-C--:B------:R-:W-:Y:S02]  /*1e00*/  LEA.HI.X.SX32 R213, R183, R215.reuse, 0x1, P3 ;  /* 0x000000d7b7d57211 */ /* 0x080fe400018f0eff */
[----:B------:R-:W-:Y:S02]  /*1e10*/  LEA.HI.X.SX32 R211, R15, R215, 0x1, P5 ;  /* 0x000000d70fd37211 */ /* 0x000fe400028f0eff */
[C---:B------:R-:W-:Y:S02]  /*1e20*/  SHF.L.U32 R21, R183.reuse, 0x2, RZ ;  /* 0x00000002b7157819 */ /* 0x040fe400000006ff */
[CC--:B------:R-:W-:Y:S02]  /*1e30*/  LEA R206, P4, R183.reuse, R214.reuse, 0x3 ;  /* 0x000000d6b7ce7211 */ /* 0x0c0fe400078818ff */
[----:B------:R-:W-:-:S02]  /*1e40*/  LEA R198, P6, R183, R214, 0x4 ;  /* 0x000000d6b7c67211 */ /* 0x000fc400078c20ff */
[-C--:B------:R-:W-:Y:S02]  /*1e50*/  LEA R182, P3, R183, R214.reuse, 0x5 ;  /* 0x000000d6b7b67211 */ /* 0x080fe400078628ff */
[----:B------:R-:W-:Y:S02]  /*1e60*/  IADD3 R152, P5, R153, R214, RZ ;  /* 0x000000d699987210 */ /* 0x000fe40007fbe0ff */
[----:B------:R-:W-:Y:S02]  /*1e70*/  MOV R7, 0xff800000 ;  /* 0xff80000000077802 */ /* 0x000fe40000000f00 */
[----:B------:R-:W-:Y:S02]  /*1e80*/  MOV R9, 0xff800000 ;  /* 0xff80000000097802 */ /* 0x000fe40000000f00 */
[----:B------:R-:W-:Y:S02]  /*1e90*/  MOV R19, 0x3f800000 ;  /* 0x3f80000000137802 */ /* 0x000fe40000000f00 */
[----:B------:R-:W-:-:S02]  /*1ea0*/  LEA.HI.X.SX32 R207, R21, R215, 0x1, P4 ;  /* 0x000000d715cf7211 */ /* 0x000fc400020f0eff */
[-C--:B------:R-:W-:Y:S02]  /*1eb0*/  LEA.HI.X.SX32 R199, R23, R215.reuse, 0x1, P6 ;  /* 0x000000d717c77211 */ /* 0x080fe400030f0eff */
[-C--:B------:R-:W-:Y:S02]  /*1ec0*/  LEA.HI.X.SX32 R183, R105, R215.reuse, 0x1, P3 ;  /* 0x000000d769b77211 */ /* 0x080fe400018f0eff */
[----:B------:R-:W-:-:S07]  /*1ed0*/  LEA.HI.X.SX32 R153, R113, R215, 0x1, P5 ;  /* 0x000000d771997211 */ /* 0x000fce00028f0eff */
.L_x_1:
[----:B------:R-:W-:-:S04]  /*1ee0*/  IMAD.WIDE R108, R17, 0x2, R212 ;  /* 0x00000002116c7825 */ /* 0x000fc800078e02d4 */
[C---:B------:R-:W-:Y:S01]  /*1ef0*/  IMAD.WIDE R116, R17.reuse, 0x2, R206 ;  /* 0x0000000211747825 */ /* 0x040fe200078e02ce */
[----:B------:R0:W2:Y:S03]  /*1f00*/  LDG.E.U16 R22, desc[UR10][R108.64] ;  /* 0x0000000a6c167981 */ /* 0x0000a6000c1e1500 */
[C---:B------:R-:W-:Y:S01]  /*1f10*/  IMAD.WIDE R218, R17.reuse, 0x2, R190 ;  /* 0x0000000211da7825 */ /* 0x040fe200078e02be */
[----:B------:R1:W3:Y:S03]  /*1f20*/  LDG.E.U16 R105, desc[UR10][R116.64] ;  /* 0x0000000a74697981 */ /* 0x0002e6000c1e1500 */
[C---:B------:R-:W-:Y:S01]  /*1f30*/  IMAD.WIDE R112, R17.reuse, 0x2, R208 ;  /* 0x0000000211707825 */ /* 0x040fe200078e02d0 */
[----:B------:R4:W5:Y:S03]  /*1f40*/  LDG.E.U16 R130, desc[UR10][R218.64] ;  /* 0x0000000ada827981 */ /* 0x000966000c1e1500 */
        /* <DEDUP_REMOVED lines=8> */
[C---:B0-----:R-:W-:Y:S01]  /*1fd0*/  IMAD.WIDE R108, R17.reuse, 0x2, R198 ;  /* 0x00000002116c7825 */ /* 0x041fe200078e02c6 */
[----:B------:R0:W5:Y:S03]  /*1fe0*/  LDG.E.U16 R23, desc[UR10][R110.64] ;  /* 0x0000000a6e177981 */ /* 0x000166000c1e1500 */
[C---:B------:R-:W-:Y:S01]  /*1ff0*/  IMAD.WIDE R20, R17.reuse, 0x2, R214 ;  /* 0x0000000211147825 */ /* 0x040fe200078e02d6 */
[----:B------:R0:W2:Y:S03]  /*2000*/  LDG.E.U16 R114, desc[UR10][R108.64] ;  /* 0x0000000a6c727981 */ /* 0x0000a6000c1e1500 */
[----:B-1----:R-:W-:-:S02]  /*2010*/  IMAD.WIDE R116, R17, 0x2, R180 ;  /* 0x0000000211747825 */ /* 0x002fc400078e02b4 */
[----:B------:R-:W3:Y:S02]  /*2020*/  LDG.E.U16 R20, desc[UR10][R20.64] ;  /* 0x0000000a14147981 */ /* 0x000ee4000c1e1500 */
[C---:B----4-:R-:W-:Y:S02]  /*2030*/  IMAD.WIDE R218, R17.reuse, 0x2, R166 ;  /* 0x0000000211da7825 */ /* 0x050fe400078e02a6 */
[----:B------:R1:W4:Y:S02]  /*2040*/  LDG.E.U16 R133, desc[UR10][R116.64] ;  /* 0x0000000a74857981 */ /* 0x000324000c1e1500 */
[C---:B------:R-:W-:Y:S02]  /*2050*/  IMAD.WIDE R126, R17.reuse, 0x2, R192 ;  /* 0x00000002117e7825 */ /* 0x040fe400078e02c0 */
[----:B------:R-:W5:Y:S02]  /*2060*/  LDG.E.U16 R218, desc[UR10][R218.64] ;  /* 0x0000000adada7981 */ /* 0x000f64000c1e1500 */
[----:B------:R-:W-:-:S02]  /*2070*/  IMAD.WIDE R216, R17, 0x2, R186 ;  /* 0x0000000211d87825 */ /* 0x000fc400078e02ba */
[----:B------:R1:W4:Y:S02]  /*2080*/  LDG.E.U16 R129, desc[UR10][R126.64] ;  /* 0x0000000a7e817981 */ /* 0x000324000c1e1500 */
[C---:B------:R-:W-:Y:S02]  /*2090*/  IMAD.WIDE R112, R17.reuse, 0x2, R182 ;  /* 0x0000000211707825 */ /* 0x040fe400078e02b6 */
[----:B------:R-:W4:Y:S02]  /*20a0*/  LDG.E.U16 R216, desc[UR10][R216.64] ;  /* 0x0000000ad8d87981 */ /* 0x000f24000c1e1500 */
[C---:B------:R-:W-:Y:S02]  /*20b0*/  IMAD.WIDE R118, R17.reuse, 0x2, R178 ;  /* 0x0000000211767825 */ /* 0x040fe400078e02b2 */
[----:B------:R-:W4:Y:S02]  /*20c0*/  LDG.E.U16 R132, desc[UR10][R112.64] ;  /* 0x0000000a70847981 */ /* 0x000f24000c1e1500 */
[----:B------:R-:W-:-:S02]  /*20d0*/  IMAD.WIDE R124, R17, 0x2, R194 ;  /* 0x00000002117c7825 */ /* 0x000fc400078e02c2 */
[----:B------:R1:W4:Y:S02]  /*20e0*/  LDG.E.U16 R134, desc[UR10][R118.64] ;  /* 0x0000000a76867981 */ /* 0x000324000c1e1500 */
[C---:B------:R-:W-:Y:S02]  /*20f0*/  IMAD.WIDE R122, R17.reuse, 0x2, R164 ;  /* 0x00000002117a7825 */ /* 0x040fe400078e02a4 */
[----:B------:R1:W4:Y:S02]  /*2100*/  LDG.E.U16 R128, desc[UR10][R124.64] ;  /* 0x0000000a7c807981 */ /* 0x000324000c1e1500 */
[C---:B------:R-:W-:Y:S02]  /*2110*/  IMAD.WIDE R120, R17.reuse, 0x2, R174 ;  /* 0x0000000211787825 */ /* 0x040fe400078e02ae */
[----:B------:R-:W4:Y:S02]  /*2120*/  LDG.E.U16 R224, desc[UR10][R122.64] ;  /* 0x0000000a7ae07981 */ /* 0x000f24000c1e1500 */
[----:B0-----:R-:W-:-:S02]  /*2130*/  IMAD.WIDE R110, R17, 0x2, R188 ;  /* 0x00000002116e7825 */ /* 0x001fc400078e02bc */
[----:B------:R0:W4:Y:S02]  /*2140*/  LDG.E.U16 R217, desc[UR10][R120.64] ;  /* 0x0000000a78d97981 */ /* 0x000124000c1e1500 */
[C---:B------:R-:W-:Y:S02]  /*2150*/  IMAD.WIDE R108, R17.reuse, 0x2, R176 ;  /* 0x00000002116c7825 */ /* 0x040fe400078e02b0 */
[----:B------:R-:W4:Y:S02]  /*2160*/  LDG.E.U16 R131, desc[UR10][R110.64] ;  /* 0x0000000a6e837981 */ /* 0x000f24000c1e1500 */
[C---:B------:R-:W-:Y:S02]  /*2170*/  IMAD.WIDE R220, R17.reuse, 0x2, R162 ;  /* 0x0000000211dc7825 */ /* 0x040fe400078e02a2 */
[----:B------:R0:W4:Y:S02]  /*2180*/  LDG.E.U16 R135, desc[UR10][R108.64] ;  /* 0x0000000a6c877981 */ /* 0x000124000c1e1500 */
[----:B------:R-:W-:-:S02]  /*2190*/  IMAD.WIDE R222, R17, 0x2, R160 ;  /* 0x0000000211de7825 */ /* 0x000fc400078e02a0 */
[----:B------:R-:W4:Y:S02]  /*21a0*/  LDG.E.U16 R220, desc[UR10][R220.64] ;  /* 0x0000000adcdc7981 */ /* 0x000f24000c1e1500 */
[C---:B-1----:R-:W-:Y:S02]  /*21b0*/  IMAD.WIDE R116, R17.reuse, 0x2, R158 ;  /* 0x0000000211747825 */ /* 0x042fe400078e029e */
[----:B------:R-:W4:Y:S02]  /*21c0*/  LDG.E.U16 R222, desc[UR10][R222.64] ;  /* 0x0000000adede7981 */ /* 0x000f24000c1e1500 */
[C---:B------:R-:W-:Y:S02]  /*21d0*/  IMAD.WIDE R126, R17.reuse, 0x2, R172 ;  /* 0x00000002117e7825 */ /* 0x040fe400078e02ac */
[----:B------:R1:W4:Y:S02]  /*21e0*/  LDG.E.U16 R116, desc[UR10][R116.64] ;  /* 0x0000000a74747981 */ /* 0x000324000c1e1500 */
[----:B------:R-:W-:-:S02]  /*21f0*/  IMAD.WIDE R118, R17, 0x2, R156 ;  /* 0x0000000211767825 */ /* 0x000fc400078e029c */
[----:B------:R-:W4:Y:S02]  /*2200*/  LDG.E.U16 R126, desc[UR10][R126.64] ;  /* 0x0000000a7e7e7981 */ /* 0x000f24000c1e1500 */
[C---:B------:R-:W-:Y:S02]  /*2210*/  IMAD.WIDE R124, R17.reuse, 0x2, R170 ;  /* 0x00000002117c7825 */ /* 0x040fe400078e02aa */
[----:B------:R-:W4:Y:S02]  /*2220*/  LDG.E.U16 R118, desc[UR10][R118.64] ;  /* 0x0000000a76767981 */ /* 0x000f24000c1e1500 */
[C---:B0-----:R-:W-:Y:S02]  /*2230*/  IMAD.WIDE R120, R17.reuse, 0x2, R154 ;  /* 0x0000000211787825 */ /* 0x041fe400078e029a */
[----:B------:R-:W4:Y:S02]  /*2240*/  LDG.E.U16 R124, desc[UR10][R124.64] ;  /* 0x0000000a7c7c7981 */ /* 0x000f24000c1e1500 */
[----:B------:R-:W-:-:S02]  /*2250*/  IMAD.WIDE R112, R17, 0x2, R184 ;  /* 0x0000000211707825 */ /* 0x000fc400078e02b8 */
[----:B------:R-:W4:Y:S02]  /*2260*/  LDG.E.U16 R221, desc[UR10][R120.64] ;  /* 0x0000000a78dd7981 */ /* 0x000f24000c1e1500 */
[C---:B------:R-:W-:Y:S02]  /*2270*/  IMAD.WIDE R122, R17.reuse, 0x2, R200 ;  /* 0x00000002117a7825 */ /* 0x040fe400078e02c8 */
[----:B------:R-:W4:Y:S02]  /*2280*/  LDG.E.U16 R112, desc[UR10][R112.64] ;  /* 0x0000000a70707981 */ /* 0x000f24000c1e1500 */
[C---:B------:R-:W-:Y:S02]  /*2290*/  IMAD.WIDE R108, R17.reuse, 0x2, R168 ;  /* 0x00000002116c7825 */ /* 0x040fe400078e02a8 */
[----:B------:R-:W4:Y:S02]  /*22a0*/  LDG.E.U16 R219, desc[UR10][R122.64] ;  /* 0x0000000a7adb7981 */ /* 0x000f24000c1e1500 */
[----:B------:R-:W-:-:S02]  /*22b0*/  IMAD.WIDE R110, R17, 0x2, R152 ;  /* 0x00000002116e7825 */ /* 0x000fc400078e0298 */
[----:B------:R0:W4:Y:S04]  /*22c0*/  LDG.E.U16 R125, desc[UR10][R108.64] ;  /* 0x0000000a6c7d7981 */ /* 0x000128000c1e1500 */
[----:B------:R0:W4:Y:S01]  /*22d0*/  LDG.E.U16 R127, desc[UR10][R110.64] ;  /* 0x0000000a6e7f7981 */ /* 0x000122000c1e1500 */
[----:B------:R-:W1:Y:S02]  /*22e0*/  S2R R6, SR_TID.X ;  /* 0x0000000000067919 */ /* 0x000e640000002100 */
[C---:B-1----:R-:W-:Y:S01]  /*22f0*/  LOP3.LUT R117, R6.reuse, 0x7, RZ, 0xc0, !PT ;  /* 0x0000000706757812 */ /* 0x042fe200078ec0ff */
[----:B------:R-:W-:-:S04]  /*2300*/  IMAD.SHL.U32 R21, R6, 0x8, RZ ;  /* 0x0000000806157824 */ /* 0x000fc800078e00ff */
[----:B------:R-:W-:-:S05]  /*2310*/  IMAD.SHL.U32 R228, R117, 0x40, RZ ;  /* 0x0000004075e47824 */ /* 0x000fca00078e00ff */
[----:B------:R-:W-:Y:S02]  /*2320*/  LOP3.LUT R228, R228, 0x30, R21, 0xf8, !PT ;  /* 0x00000030e4e47812 */ /* 0x000fe400078ef815 */
[----:B------:R-:W-:-:S05]  /*2330*/  LOP3.LUT R21, R6, 0xff, RZ, 0xc0, !PT ;  /* 0x000000ff06157812 */ /* 0x000fca00078ec0ff */
[----:B0-----:R-:W-:Y:S01]  /*2340*/  IMAD.SHL.U32 R109, R21, 0x2, RZ ;  /* 0x00000002156d7824 */ /* 0x001fe200078e00ff */
[----:B------:R-:W-:Y:S04]  /*2350*/  BAR.SYNC.DEFER_BLOCKING 0x0 ;  /* 0x0000000000007b1d */ /* 0x000fe80000010000 */
[C---:B------:R-:W-:Y:S02]  /*2360*/  LOP3.LUT R108, R109.reuse, 0x10, RZ, 0x3c, !PT ;  /* 0x000000106d6c7812 */ /* 0x040fe400078e3cff */
[C---:B------:R-:W-:Y:S02]  /*2370*/  LOP3.LUT R111, R109.reuse, 0x20, RZ, 0x3c, !PT ;  /* 0x000000206d6f7812 */ /* 0x040fe400078e3cff */
[C---:B------:R-:W-:Y:S02]  /*2380*/  LOP3.LUT R110, R109.reuse, 0x30, RZ, 0x3c, !PT ;  /* 0x000000306d6e7812 */ /* 0x040fe400078e3cff */
[----:B------:R-:W-:-:S02]  /*2390*/  LOP3.LUT R113, R109, 0x50, RZ, 0x3c, !PT ;  /* 0x000000506d717812 */ /* 0x000fc400078e3cff */
[----:B------:R-:W-:-:S05]  /*23a0*/  LOP3.LUT R226, R6, 0x60, RZ, 0xc0, !PT ;  /* 0x0000006006e27812 */ /* 0x000fca00078ec0ff */
[----:B------:R-:W-:Y:S01]  /*23b0*/  IMAD R226, R226, 0x8, R117 ;  /* 0x00000008e2e27824 */ /* 0x000fe200078e0275 */
[----:B------:R-:W-:-:S03]  /*23c0*/  SHF.L.U32 R119, R6, 0x1, RZ ;  /* 0x0000000106777819 */ /* 0x000fc600000006ff */
[----:B------:R-:W-:Y:S01]  /*23d0*/  IMAD.SHL.U32 R226, R226, 0x10, RZ ;  /* 0x00000010e2e27824 */ /* 0x000fe200078e00ff */
[----:B------:R-:W-:-:S04]  /*23e0*/  LOP3.LUT R6, R6, 0x10, RZ, 0xc0, !PT ;  /* 0x0000001006067812 */ /* 0x000fc800078ec0ff */
[--C-:B------:R-:W-:Y:S02]  /*23f0*/  LOP3.LUT R226, R226, 0x30, R119.reuse, 0x78, !PT ;  /* 0x00000030e2e27812 */ /* 0x100fe400078e7877 */
[----:B------:R-:W-:-:S04]  /*2400*/  LOP3.LUT R119, R228, 0x10, R119, 0x78, !PT ;  /* 0x00000010e4777812 */ /* 0x000fc800078e7877 */
[----:B------:R-:W-:Y:S01]  /*2410*/  LEA R6, R6, R119, 0x5 ;  /* 0x0000007706067211 */ /* 0x000fe200078e28ff */
[----:B------:R-:W-:Y:S01]  /*2420*/  IMAD R21, R117, 0x200, R226 ;  /* 0x0000020075157824 */ /* 0x000fe200078e02e2 */
[----:B--2---:R-:W-:Y:S04]  /*2430*/  STS.U16 [R109+UR6+0x5000], R114 ;  /* 0x005000726d007988 */ /* 0x004fe80008000406 */
[----:B---3--:R0:W-:Y:S04]  /*2440*/  STS.U16 [R109+UR6+0x4000], R20 ;  /* 0x004000146d007988 */ /* 0x0081e80008000406 */
[----:B-----5:R-:W-:Y:S01]  /*2450*/  STS.U16 [R109+UR6+0x7000], R218 ;  /* 0x007000da6d007988 */ /* 0x020fe20008000406 */
[----:B0-----:R-:W-:-:S02]  /*2460*/  LOP3.LUT R20, R109, 0x40, RZ, 0x3c, !PT ;  /* 0x000000406d147812 */ /* 0x001fc400078e3cff */
[C---:B------:R-:W-:Y:S01]  /*2470*/  LOP3.LUT R114, R109.reuse, 0x70, RZ, 0x3c, !PT ;  /* 0x000000706d727812 */ /* 0x040fe200078e3cff */
[----:B----4-:R-:W-:Y:S04]  /*2480*/  STS.U16 [R109+UR6+0x6000], R132 ;  /* 0x006000846d007988 */ /* 0x010fe80008000406 */
[----:B------:R-:W-:Y:S04]  /*2490*/  STS.U16 [R108+UR6+0x4200], R22 ;  /* 0x004200166c007988 */ /* 0x000fe80008000406 */
[----:B------:R-:W-:Y:S04]  /*24a0*/  STS.U16 [R108+UR6+0x5200], R115 ;  /* 0x005200736c007988 */ /* 0x000fe80008000406 */
[----:B------:R-:W-:Y:S04]  /*24b0*/  STS.U16 [R108+UR6+0x6200], R133 ;  /* 0x006200856c007988 */ /* 0x000fe80008000406 */
[----:B------:R-:W-:Y:S04]  /*24c0*/  STS.U16 [R108+UR6+0x7200], R224 ;  /* 0x007200e06c007988 */ /* 0x000fe80008000406 */
[----:B------:R0:W-:Y:S04]  /*24d0*/  STS.U16 [R111+UR6+0x4400], R23 ;  /* 0x004400176f007988 */ /* 0x0001e80008000406 */
[----:B------:R-:W-:Y:S04]  /*24e0*/  STS.U16 [R111+UR6+0x5400], R128 ;  /* 0x005400806f007988 */ /* 0x000fe80008000406 */
[----:B------:R-:W-:Y:S01]  /*24f0*/  STS.U16 [R111+UR6+0x6400], R134 ;  /* 0x006400866f007988 */ /* 0x000fe20008000406 */
[----:B0-----:R-:W-:-:S03]  /*2500*/  LOP3.LUT R23, R109, 0x60, RZ, 0x3c, !PT ;  /* 0x000000606d177812 */ /* 0x001fc600078e3cff */
        /* <DEDUP_REMOVED lines=20> */
[----:B------:R-:W-:Y:S01]  /*2650*/  STS.U16 [R114+UR6+0x7e00], R127 ;  /* 0x007e007f72007988 */ /* 0x000fe20008000406 */
[----:B------:R-:W-:Y:S01]  /*2660*/  BAR.SYNC.DEFER_BLOCKING 0x0 ;  /* 0x0000000000007b1d */ /* 0x000fe20000010000 */
[----:B------:R-:W-:-:S05]  /*2670*/  LOP3.LUT R22, R6, 0x20, RZ, 0x3c, !PT ;  /* 0x0000002006167812 */ /* 0x000fca00078e3cff */
[----:B------:R-:W-:Y:S04]  /*2680*/  LDSM.16.MT88.4 R132, [R6+UR6] ;  /* 0x000000060684783b */ /* 0x000fe80008004200 */
[----:B------:R-:W1:Y:S04]  /*2690*/  LDSM.16.M88.4 R116, [R21+UR6+0x4000] ;  /* 0x004000061574783b */ /* 0x000e680008000200 */
[----:B------:R-:W2:Y:S04]  /*26a0*/  LDSM.16.MT88.4 R120, [R22+UR6] ;  /* 0x000000061678783b */ /* 0x000ea80008004200 */
[----:B------:R-:W3:Y:S04]  /*26b0*/  LDSM.16.MT88.4 R104, [R6+UR6+0x400] ;  /* 0x000400060668783b */ /* 0x000ee80008004200 */
[----:B------:R-:W4:Y:S01]  /*26c0*/  LDSM.16.MT88.4 R108, [R22+UR6+0x400] ;  /* 0x00040006166c783b */ /* 0x000f220008004200 */
[----:B0-----:R-:W-:-:S03]  /*26d0*/  LOP3.LUT R20, R21, 0x40, RZ, 0x3c, !PT ;  /* 0x0000004015147812 */ /* 0x001fc600078e3cff */
[----:B------:R-:W-:Y:S04]  /*26e0*/  LDSM.16.MT88.4 R128, [R6+UR6+0x800] ;  /* 0x000800060680783b */ /* 0x000fe80008004200 */
[----:B------:R-:W0:Y:S04]  /*26f0*/  LDSM.16.M88.4 R112, [R20+UR6+0x4000] ;  /* 0x004000061470783b */ /* 0x000e280008000200 */
[----:B------:R-:W5:Y:S01]  /*2700*/  LDSM.16.MT88.4 R124, [R22+UR6+0x800] ;  /* 0x00080006167c783b */ /* 0x000f620008004200 */
[-C--:B-1----:R-:W-:Y:S06]  /*2710*/  HMMA.16816.F32.BF16 R132, R132, R116.reuse, RZ ;  /* 0x000000748484723c */ /* 0x082fec00000418ff */
[----:B--2---:R-:W-:-:S15]  /*2720*/  HMMA.16816.F32.BF16 R120, R120, R116, RZ ;  /* 0x000000747878723c */ /* 0x004fde00000418ff */
[----:B------:R-:W-:-:S03]  /*2730*/  NOP ;  /* 0x0000000000007918 */ /* 0x000fc60000000000 */
[-C--:B---3--:R-:W-:Y:S01]  /*2740*/  HMMA.16816.F32.BF16 R104, R104, R118.reuse, R132 ;  /* 0x000000766868723c */ /* 0x088fe20000041884 */
[----:B------:R-:W-:Y:S05]  /*2750*/  LDSM.16.MT88.4 R132, [R22+UR6+0x1000] ;  /* 0x001000061684783b */ /* 0x000fea0008004200 */
[----:B----4-:R-:W-:Y:S01]  /*2760*/  HMMA.16816.F32.BF16 R116, R108, R118, R120 ;  /* 0x000000766c74723c */ /* 0x010fe20000041878 */
[----:B------:R-:W1:Y:S04]  /*2770*/  LDSM.16.MT88.4 R120, [R6+UR6+0xc00] ;  /* 0x000c00060678783b */ /* 0x000e680008004200 */
[----:B------:R-:W2:-:S13]  /*2780*/  LDSM.16.MT88.4 R108, [R22+UR6+0xc00] ;  /* 0x000c0006166c783b */ /* 0x000e9a0008004200 */
[-C--:B0-----:R-:W-:Y:S01]  /*2790*/  HMMA.16816.F32.BF16 R128, R128, R112.reuse, R104 ;  /* 0x000000708080723c */ /* 0x081fe20000041868 */
[----:B------:R-:W-:Y:S05]  /*27a0*/  LDSM.16.M88.4 R104, [R21+UR6+0x4080] ;  /* 0x004080061568783b */ /* 0x000fea0008000200 */
[----:B-----5:R-:W-:Y:S01]  /*27b0*/  HMMA.16816.F32.BF16 R124, R124, R112, R116 ;  /* 0x000000707c7c723c */ /* 0x020fe20000041874 */
[----:B------:R-:W0:-:S15]  /*27c0*/  LDSM.16.MT88.4 R116, [R6+UR6+0x1000] ;  /* 0x001000060674783b */ /* 0x000e1e0008004200 */
[----:B------:R-:W-:-:S02]  /*27d0*/  NOP ;  /* 0x0000000000007918 */ /* 0x000fc40000000000 */
[-C--:B-1----:R-:W-:Y:S01]  /*27e0*/  HMMA.16816.F32.BF16 R120, R120, R114.reuse, R128 ;  /* 0x000000727878723c */ /* 0x082fe20000041880 */
[----:B------:R-:W-:Y:S05]  /*27f0*/  LDSM.16.MT88.4 R128, [R22+UR6+0x1800] ;  /* 0x001800061680783b */ /* 0x000fea0008004200 */
[----:B--2---:R-:W-:Y:S01]  /*2800*/  HMMA.16816.F32.BF16 R124, R108, R114, R124 ;  /* 0x000000726c7c723c */ /* 0x004fe2000004187c */
[----:B------:R-:W1:Y:S04]  /*2810*/  LDSM.16.MT88.4 R108, [R6+UR6+0x1400] ;  /* 0x00140006066c783b */ /* 0x000e680008004200 */
[----:B------:R-:W2:-:S13]  /*2820*/  LDSM.16.MT88.4 R112, [R22+UR6+0x1400] ;  /* 0x001400061670783b */ /* 0x000e9a0008004200 */
[-C--:B0-----:R-:W-:Y:S01]  /*2830*/  HMMA.16816.F32.BF16 R116, R116, R104.reuse, R120 ;  /* 0x000000687474723c */ /* 0x081fe20000041878 */
[----:B------:R-:W-:Y:S05]  /*2840*/  LDSM.16.MT88.4 R120, [R6+UR6+0x1800] ;  /* 0x001800060678783b */ /* 0x000fea0008004200 */
[----:B------:R-:W-:Y:S01]  /*2850*/  HMMA.16816.F32.BF16 R132, R132, R104, R124 ;  /* 0x000000688484723c */ /* 0x000fe2000004187c */
[----:B------:R-:W0:-:S15]  /*2860*/  LDSM.16.M88.4 R124, [R20+UR6+0x4080] ;  /* 0x00408006147c783b */ /* 0x000e1e0008000200 */
[----:B------:R-:W-:-:S02]  /*2870*/  NOP ;  /* 0x0000000000007918 */ /* 0x000fc40000000000 */
[-C--:B-1----:R-:W-:Y:S01]  /*2880*/  HMMA.16816.F32.BF16 R108, R108, R106.reuse, R116 ;  /* 0x0000006a6c6c723c */ /* 0x082fe20000041874 */
[----:B------:R-:W-:Y:S05]  /*2890*/  LDSM.16.M88.4 R116, [R21+UR6+0x4100] ;  /* 0x004100061574783b */ /* 0x000fea0008000200 */
[----:B--2---:R-:W-:Y:S01]  /*28a0*/  HMMA.16816.F32.BF16 R132, R112, R106, R132 ;  /* 0x0000006a7084723c */ /* 0x004fe20000041884 */
[----:B------:R-:W1:Y:S04]  /*28b0*/  LDSM.16.MT88.4 R104, [R6+UR6+0x1c00] ;  /* 0x001c00060668783b */ /* 0x000e680008004200 */
[----:B------:R-:W2:-:S13]  /*28c0*/  LDSM.16.MT88.4 R112, [R22+UR6+0x1c00] ;  /* 0x001c00061670783b */ /* 0x000e9a0008004200 */
[-C--:B0-----:R-:W-:Y:S01]  /*28d0*/  HMMA.16816.F32.BF16 R108, R120, R124.reuse, R108 ;  /* 0x0000007c786c723c */ /* 0x081fe2000004186c */
[----:B------:R-:W0:Y:S05]  /*28e0*/  LDSM.16.MT88.4 R120, [R6+UR6+0x2000] ;  /* 0x002000060678783b */ /* 0x000e2a0008004200 */
[----:B------:R-:W-:Y:S01]  /*28f0*/  HMMA.16816.F32.BF16 R132, R128, R124, R132 ;  /* 0x0000007c8084723c */ /* 0x000fe20000041884 */
[----:B------:R-:W3:-:S15]  /*2900*/  LDSM.16.MT88.4 R128, [R22+UR6+0x2000] ;  /* 0x002000061680783b */ /* 0x000ede0008004200 */
[----:B------:R-:W-:-:S02]  /*2910*/  NOP ;  /* 0x0000000000007918 */ /* 0x000fc40000000000 */
[-C--:B-1----:R-:W-:Y:S01]  /*2920*/  HMMA.16816.F32.BF16 R104, R104, R126.reuse, R108 ;  /* 0x0000007e6868723c */ /* 0x082fe2000004186c */
[----:B------:R-:W1:Y:S05]  /*2930*/  LDSM.16.MT88.4 R108, [R6+UR6+0x2400] ;  /* 0x00240006066c783b */ /* 0x000e6a0008004200 */
[----:B--2---:R-:W-:Y:S01]  /*2940*/  HMMA.16816.F32.BF16 R132, R112, R126, R132 ;  /* 0x0000007e7084723c */ /* 0x004fe20000041884 */
[----:B------:R-:W2:Y:S04]  /*2950*/  LDSM.16.MT88.4 R112, [R22+UR6+0x2400] ;  /* 0x002400061670783b */ /* 0x000ea80008004200 */
[----:B------:R-:W-:-:S13]  /*2960*/  LDSM.16.M88.4 R124, [R20+UR6+0x4100] ;  /* 0x00410006147c783b */ /* 0x000fda0008000200 */
[-C--:B0-----:R-:W-:Y:S01]  /*2970*/  HMMA.16816.F32.BF16 R104, R120, R116.reuse, R104 ;  /* 0x000000747868723c */ /* 0x081fe20000041868 */
[----:B------:R-:W0:Y:S05]  /*2980*/  LDSM.16.MT88.4 R120, [R6+UR6+0x2800] ;  /* 0x002800060678783b */ /* 0x000e2a0008004200 */
[----:B---3--:R-:W-:Y:S01]  /*2990*/  HMMA.16816.F32.BF16 R128, R128, R116, R132 ;  /* 0x000000748080723c */ /* 0x008fe20000041884 */
[----:B------:R-:W3:-:S15]  /*29a0*/  LDSM.16.MT88.4 R132, [R22+UR6+0x2800] ;  /* 0x002800061684783b */ /* 0x000ede0008004200 */
[----:B------:R-:W-:-:S02]  /*29b0*/  NOP ;  /* 0x0000000000007918 */ /* 0x000fc40000000000 */
[-C--:B-1----:R-:W-:Y:S01]  /*29c0*/  HMMA.16816.F32.BF16 R104, R108, R118.reuse, R104 ;  /* 0x000000766c68723c */ /* 0x082fe20000041868 */
[----:B------:R-:W-:Y:S05]  /*29d0*/  LDSM.16.MT88.4 R108, [R22+UR6+0x2c00] ;  /* 0x002c0006166c783b */ /* 0x000fea0008004200 */
[----:B--2---:R-:W-:Y:S01]  /*29e0*/  HMMA.16816.F32.BF16 R128, R112, R118, R128 ;  /* 0x000000767080723c */ /* 0x004fe20000041880 */
[----:B------:R-:W1:Y:S04]  /*29f0*/  LDSM.16.MT88.4 R112, [R6+UR6+0x2c00] ;  /* 0x002c00060670783b */ /* 0x000e680008004200 */
[----:B------:R-:W-:-:S13]  /*2a00*/  LDSM.16.M88.4 R116, [R21+UR6+0x4180] ;  /* 0x004180061574783b */ /* 0x000fda0008000200 */
[-C--:B0-----:R-:W-:Y:S01]  /*2a10*/  HMMA.16816.F32.BF16 R104, R120, R124.reuse, R104 ;  /* 0x0000007c7868723c */ /* 0x081fe20000041868 */
[----:B------:R-:W0:Y:S05]  /*2a20*/  LDSM.16.MT88.4 R120, [R6+UR6+0x3000] ;  /* 0x003000060678783b */ /* 0x000e2a0008004200 */
[----:B---3--:R-:W-:Y:S01]  /*2a30*/  HMMA.16816.F32.BF16 R128, R132, R124, R128 ;  /* 0x0000007c8480723c */ /* 0x008fe20000041880 */
[----:B------:R-:W2:-:S15]  /*2a40*/  LDSM.16.MT88.4 R132, [R22+UR6+0x3000] ;  /* 0x003000061684783b */ /* 0x000e9e0008004200 */
[----:B------:R-:W-:-:S02]  /*2a50*/  NOP ;  /* 0x0000000000007918 */ /* 0x000fc40000000000 */
[-C--:B-1----:R-:W-:Y:S01]  /*2a60*/  HMMA.16816.F32.BF16 R104, R112, R126.reuse, R104 ;  /* 0x0000007e7068723c */ /* 0x082fe20000041868 */
[----:B------:R-:W1:Y:S05]  /*2a70*/  LDSM.16.MT88.4 R112, [R6+UR6+0x3400] ;  /* 0x003400060670783b */ /* 0x000e6a0008004200 */
[----:B------:R-:W-:Y:S01]  /*2a80*/  HMMA.16816.F32.BF16 R128, R108, R126, R128 ;  /* 0x0000007e6c80723c */ /* 0x000fe20000041880 */
[----:B------:R-:W3:Y:S04]  /*2a90*/  LDSM.16.MT88.4 R108, [R22+UR6+0x3400] ;  /* 0x00340006166c783b */ /* 0x000ee80008004200 */
[----:B------:R-:W-:-:S13]  /*2aa0*/  LDSM.16.MT88.4 R124, [R6+UR6+0x3800] ;  /* 0x00380006067c783b */ /* 0x000fda0008004200 */
[-C--:B0-----:R-:W-:Y:S01]  /*2ab0*/  HMMA.16816.F32.BF16 R104, R120, R116.reuse, R104 ;  /* 0x000000747868723c */ /* 0x081fe20000041868 */
[----:B------:R-:W0:Y:S05]  /*2ac0*/  LDSM.16.M88.4 R120, [R20+UR6+0x4180] ;  /* 0x004180061478783b */ /* 0x000e2a0008000200 */
[----:B--2---:R-:W-:Y:S01]  /*2ad0*/  HMMA.16816.F32.BF16 R128, R132, R116, R128 ;  /* 0x000000748480723c */ /* 0x004fe20000041880 */
[----:B------:R-:W2:-:S15]  /*2ae0*/  LDSM.16.MT88.4 R132, [R22+UR6+0x3800] ;  /* 0x003800061684783b */ /* 0x000e9e0008004200 */
[----:B------:R-:W-:-:S02]  /*2af0*/  NOP ;  /* 0x0000000000007918 */ /* 0x000fc40000000000 */
[-C--:B-1----:R-:W-:Y:S01]  /*2b00*/  HMMA.16816.F32.BF16 R104, R112, R118.reuse, R104 ;  /* 0x000000767068723c */ /* 0x082fe20000041868 */
[----:B------:R-:W1:Y:S05]  /*2b10*/  LDSM.16.MT88.4 R112, [R6+UR6+0x3c00] ;  /* 0x003c00060670783b */ /* 0x000e6a0008004200 */
[----:B---3--:R-:W-:Y:S01]  /*2b20*/  HMMA.16816.F32.BF16 R108, R108, R118, R128 ;  /* 0x000000766c6c723c */ /* 0x008fe20000041880 */
[----:B------:R-:W3:-:S15]  /*2b30*/  LDSM.16.MT88.4 R116, [R22+UR6+0x3c00] ;  /* 0x003c00061674783b */ /* 0x000ede0008004200 */
[----:B------:R-:W-:-:S02]  /*2b40*/  NOP ;  /* 0x0000000000007918 */ /* 0x000fc40000000000 */
[-C--:B0-----:R-:W-:Y:S06]  /*2b50*/  HMMA.16816.F32.BF16 R104, R124, R120.reuse, R104 ;  /* 0x000000787c68723c */ /* 0x081fec0000041868 */
[----:B--2---:R-:W-:-:S15]  /*2b60*/  HMMA.16816.F32.BF16 R108, R132, R120, R108 ;  /* 0x00000078846c723c */ /* 0x004fde000004186c */
[----:B------:R-:W-:-:S03]  /*2b70*/  NOP ;  /* 0x0000000000007918 */ /* 0x000fc60000000000 */
[-C--:B-1----:R-:W-:Y:S06]  /*2b80*/  HMMA.16816.F32.BF16 R104, R112, R122.reuse, R104 ;  /* 0x0000007a7068723c */ /* 0x082fec0000041868 */
[----:B---3--:R-:W-:-:S15]  /*2b90*/  HMMA.16816.F32.BF16 R108, R116, R122, R108 ;  /* 0x0000007a746c723c */ /* 0x008fde000004186c */
[----:B------:R-:W-:-:S03]  /*2ba0*/  NOP ;  /* 0x0000000000007918 */ /* 0x000fc60000000000 */
[----:B------:R-:W-:Y:S01]  /*2bb0*/  FMUL R20, R104, UR9 ;  /* 0x0000000968147c20 */ /* 0x000fe20008400000 */
[----:B------:R-:W-:Y:S01]  /*2bc0*/  FMUL R21, R105, UR9 ;  /* 0x0000000969157c20 */ /* 0x000fe20008400000 */
[----:B------:R-:W-:Y:S01]  /*2bd0*/  FMUL R23, R106, UR9 ;  /* 0x000000096a177c20 */ /* 0x000fe20008400000 */
[----:B------:R-:W-:-:S03]  /*2be0*/  FMUL R112, R107, UR9 ;  /* 0x000000096b707c20 */ /* 0x000fc60008400000 */
[----:B------:R-:W-:Y:S01]  /*2bf0*/  FMUL R113, R108, UR9 ;  /* 0x000000096c717c20 */ /* 0x000fe20008400000 */
[----:B------:R-:W-:Y:S01]  /*2c00*/  FMUL R6, R109, UR9 ;  /* 0x000000096d067c20 */ /* 0x000fe20008400000 */
[----:B------:R-:W-:Y:S01]  /*2c10*/  FMUL R22, R110, UR9 ;  /* 0x000000096e167c20 */ /* 0x000fe20008400000 */
[----:B------:R-:W-:Y:S01]  /*2c20*/  FMUL R115, R111, UR9 ;  /* 0x000000096f737c20 */ /* 0x000fe20008400000 */
[----:B------:R-:W-:Y:S02]  /*2c30*/  FMNMX R20, R20, R21, !PT ;  /* 0x0000001514147209 */ /* 0x000fe40007800000 */
[----:B------:R-:W-:Y:S02]  /*2c40*/  FMNMX R23, R23, R112, !PT ;  /* 0x0000007017177209 */ /* 0x000fe40007800000 */
[----:B------:R-:W-:Y:S02]  /*2c50*/  FMNMX R6, R113, R6, !PT ;  /* 0x0000000671067209 */ /* 0x000fe40007800000 */
[----:B------:R-:W-:Y:S01]  /*2c60*/  FMNMX R22, R22, R115, !PT ;  /* 0x0000007316167209 */ /* 0x000fe20007800000 */
[----:B------:R-:W0:Y:S04]  /*2c70*/  SHFL.BFLY PT, R21, R20, 0x2, 0x1f ;  /* 0x0c401f0014157f89 */ /* 0x000e2800000e0000 */
[----:B------:R-:W1:Y:S04]  /*2c80*/  SHFL.BFLY PT, R112, R23, 0x2, 0x1f ;  /* 0x0c401f0017707f89 */ /* 0x000e6800000e0000 */
[----:B------:R-:W2:Y:S04]  /*2c90*/  SHFL.BFLY PT, R115, R6, 0x2, 0x1f ;  /* 0x0c401f0006737f89 */ /* 0x000ea800000e0000 */
[----:B------:R-:W3:Y:S01]  /*2ca0*/  SHFL.BFLY PT, R119, R22, 0x2, 0x1f ;  /* 0x0c401f0016777f89 */ /* 0x000ee200000e0000 */
[----:B------:R-:W4:Y:S01]  /*2cb0*/  S2R R124, SR_TID.X ;  /* 0x00000000007c7919 */ /* 0x000f220000002100 */
[----:B0-----:R-:W-:-:S02]  /*2cc0*/  FMNMX R21, R20, R21, !PT ;  /* 0x0000001514157209 */ /* 0x001fc40007800000 */
[----:B-1----:R-:W-:Y:S02]  /*2cd0*/  FMNMX R113, R23, R112, !PT ;  /* 0x0000007017717209 */ /* 0x002fe40007800000 */
[----:B--2---:R-:W-:Y:S02]  /*2ce0*/  FMNMX R117, R6, R115, !PT ;  /* 0x0000007306757209 */ /* 0x004fe40007800000 */
[----:B---3--:R-:W-:Y:S01]  /*2cf0*/  FMNMX R119, R22, R119, !PT ;  /* 0x0000007716777209 */ /* 0x008fe20007800000 */
[----:B------:R-:W0:Y:S04]  /*2d00*/  SHFL.BFLY PT, R112, R21, 0x1, 0x1f ;  /* 0x0c201f0015707f89 */ /* 0x000e2800000e0000 */
[----:B------:R-:W1:Y:S04]  /*2d10*/  SHFL.BFLY PT, R114, R113, 0x1, 0x1f ;  /* 0x0c201f0071727f89 */ /* 0x000e6800000e0000 */
[----:B------:R-:W2:Y:S04]  /*2d20*/  SHFL.BFLY PT, R116, R117, 0x1, 0x1f ;  /* 0x0c201f0075747f89 */ /* 0x000ea800000e0000 */
[----:B------:R-:W3:Y:S01]  /*2d30*/  SHFL.BFLY PT, R120, R119, 0x1, 0x1f ;  /* 0x0c201f0077787f89 */ /* 0x000ee200000e0000 */
[----:B----4-:R-:W-:-:S02]  /*2d40*/  LOP3.LUT R20, R124, 0x1c, RZ, 0xc0, !PT ;  /* 0x0000001c7c147812 */ /* 0x010fc400078ec0ff */
[----:B------:R-:W-:Y:S02]  /*2d50*/  SHF.R.U32.HI R6, RZ, 0x3, R124 ;  /* 0x00000003ff067819 */ /* 0x000fe4000001167c */
[----:B------:R-:W-:Y:S01]  /*2d60*/  LEA R20, R20, UR6, 0x2 ;  /* 0x0000000614147c11 */ /* 0x000fe2000f8e10ff */
[----:B------:R-:W-:Y:S01]  /*2d70*/  BAR.SYNC.DEFER_BLOCKING 0x0 ;  /* 0x0000000000007b1d */ /* 0x000fe20000010000 */
[----:B------:R-:W-:Y:S02]  /*2d80*/  LOP3.LUT R121, R6, 0xc, RZ, 0xc0, !PT ;  /* 0x0000000c06797812 */ /* 0x000fe400078ec0ff */
[----:B0-----:R-:W-:-:S03]  /*2d90*/  FMNMX R23, R21, R112, !PT ;  /* 0x0000007015177209 */ /* 0x001fc60007800000 */
[----:B------:R-:W-:Y:S01]  /*2da0*/  IMAD.IADD R118, R20, 0x1, R121 ;  /* 0x0000000114767824 */ /* 0x000fe200078e0279 */
[----:B-1----:R-:W-:Y:S02]  /*2db0*/  FMNMX R115, R113, R114, !PT ;  /* 0x0000007271737209 */ /* 0x002fe40007800000 */
[----:B--2---:R-:W-:Y:S02]  /*2dc0*/  FMNMX R21, R117, R116, !PT ;  /* 0x0000007475157209 */ /* 0x004fe40007800000 */
[----:B---3--:R-:W-:Y:S01]  /*2dd0*/  FMNMX R113, R119, R120, !PT ;  /* 0x0000007877717209 */ /* 0x008fe20007800000 */
[----:B------:R-:W-:Y:S04]  /*2de0*/  @P0 STS [R118+0x4000], R23 ;  /* 0x0040001776000388 */ /* 0x000fe80000000800 */
[----:B------:R-:W-:Y:S04]  /*2df0*/  @P0 STS [R118+0x4080], R115 ;  /* 0x0040807376000388 */ /* 0x000fe80000000800 */
[----:B------:R-:W-:Y:S04]  /*2e00*/  @P0 STS [R118+0x4100], R21 ;  /* 0x0041001576000388 */ /* 0x000fe80000000800 */
[----:B------:R-:W-:Y:S01]  /*2e10*/  @P0 STS [R118+0x4180], R113 ;  /* 0x0041807176000388 */ /* 0x000fe20000000800 */
[----:B------:R-:W-:-:S04]  /*2e20*/  LOP3.LUT R116, R124, 0xff, RZ, 0xc0, !PT ;  /* 0x000000ff7c747812 */ /* 0x000fc800078ec0ff */
[----:B------:R-:W-:Y:S01]  /*2e30*/  LEA R117, R116, UR6, 0x2 ;  /* 0x0000000674757c11 */ /* 0x000fe2000f8e10ff */
[----:B------:R-:W-:Y:S06]  /*2e40*/  BAR.SYNC.DEFER_BLOCKING 0x0 ;  /* 0x0000000000007b1d */ /* 0x000fec0000010000 */
[----:B------:R-:W0:Y:S04]  /*2e50*/  @!P2 LDS R16, [R117+0x4000] ;  /* 0x004000007510a984 */ /* 0x000e280000000800 */
[----:B0-----:R-:W0:Y:S02]  /*2e60*/  SHFL.BFLY PT, R119, R16, 0x2, 0x1f ;  /* 0x0c401f0010777f89 */ /* 0x001e2400000e0000 */
[----:B0-----:R-:W-:-:S05]  /*2e70*/  FMNMX R119, R16, R119, !PT ;  /* 0x0000007710777209 */ /* 0x001fca0007800000 */
[----:B------:R-:W0:Y:S02]  /*2e80*/  SHFL.BFLY PT, R6, R119, 0x1, 0x1f ;  /* 0x0c201f0077067f89 */ /* 0x000e2400000e0000 */
[----:B0-----:R-:W-:-:S05]  /*2e90*/  FMNMX R22, R119, R6, !PT ;  /* 0x0000000677167209 */ /* 0x001fca0007800000 */
[----:B------:R-:W-:Y:S01]  /*2ea0*/  @P0 STS [R117+0x4000], R22 ;  /* 0x0040001675000388 */ /* 0x000fe20000000800 */
[----:B------:R-:W-:Y:S06]  /*2eb0*/  BAR.SYNC.DEFER_BLOCKING 0x0 ;  /* 0x0000000000007b1d */ /* 0x000fec0000010000 */
[----:B------:R-:W0:Y:S04]  /*2ec0*/  LDS R6, [R20+0x4000] ;  /* 0x0040000014067984 */ /* 0x000e280000000800 */
[----:B------:R-:W1:Y:S04]  /*2ed0*/  LDS R133, [R20+0x4080] ;  /* 0x0040800014857984 */ /* 0x000e680000000800 */
[----:B------:R-:W2:Y:S04]  /*2ee0*/  LDS R132, [R20+0x4100] ;  /* 0x0041000014847984 */ /* 0x000ea80000000800 */
[----:B------:R-:W3:Y:S01]  /*2ef0*/  LDS R135, [R20+0x4180] ;  /* 0x0041800014877984 */ /* 0x000ee20000000800 */
[----:B0-----:R-:W-:-:S02]  /*2f00*/  FMNMX R6, R6, R7, !PT ;  /* 0x0000000706067209 */ /* 0x001fc40007800000 */
[----:B-1----:R-:W-:-:S03]  /*2f10*/  FMNMX R133, R133, R10, !PT ;  /* 0x0000000a85857209 */ /* 0x002fc60007800000 */
[--C-:B------:R-:W-:Y:S01]  /*2f20*/  FFMA R104, R104, UR9, -R6.reuse ;  /* 0x0000000968687c23 */ /* 0x100fe20008000806 */
[----:B--2---:R-:W-:Y:S02]  /*2f30*/  FMNMX R132, R132, R9, !PT ;  /* 0x0000000984847209 */ /* 0x004fe40007800000 */
[----:B---3--:R-:W-:Y:S01]  /*2f40*/  FMNMX R135, R135, R8, !PT ;  /* 0x0000000887877209 */ /* 0x008fe20007800000 */
[----:B------:R-:W-:Y:S01]  /*2f50*/  FMUL R104, R104, 1.4426950216293334961 ;  /* 0x3fb8aa3b68687820 */ /* 0x000fe20000400000 */
[----:B------:R-:W-:Y:S01]  /*2f60*/  FFMA R105, R105, UR9, -R6 ;  /* 0x0000000969697c23 */ /* 0x000fe20008000806 */
[----:B------:R-:W-:Y:S01]  /*2f70*/  FFMA R107, R107, UR9, -R133 ;  /* 0x000000096b6b7c23 */ /* 0x000fe20008000885 */
[--C-:B------:R-:W-:Y:S01]  /*2f80*/  FFMA R109, R109, UR9, -R132.reuse ;  /* 0x000000096d6d7c23 */ /* 0x100fe20008000884 */
[----:B------:R-:W-:Y:S01]  /*2f90*/  FFMA R110, R110, UR9, -R135 ;  /* 0x000000096e6e7c23 */ /* 0x000fe20008000887 */
[----:B------:R-:W-:Y:S01]  /*2fa0*/  FFMA R106, R106, UR9, -R133 ;  /* 0x000000096a6a7c23 */ /* 0x000fe20008000885 */
[----:B------:R-:W-:Y:S01]  /*2fb0*/  FFMA R108, R108, UR9, -R132 ;  /* 0x000000096c6c7c23 */ /* 0x000fe20008000884 */
[----:B------:R-:W-:Y:S01]  /*2fc0*/  FFMA R111, R111, UR9, -R135 ;  /* 0x000000096f6f7c23 */ /* 0x000fe20008000887 */
[----:B------:R0:W-:Y:S01]  /*2fd0*/  MUFU.EX2 R112, R104 ;  /* 0x0000006800707308 */ /* 0x0001e20000000800 */
[----:B------:R-:W-:Y:S01]  /*2fe0*/  FMUL R21, R105, 1.4426950216293334961 ;  /* 0x3fb8aa3b69157820 */ /* 0x000fe20000400000 */
[----:B------:R-:W-:Y:S01]  /*2ff0*/  FMUL R22, R107, 1.4426950216293334961 ;  /* 0x3fb8aa3b6b167820 */ /* 0x000fe20000400000 */
[----:B------:R-:W-:Y:S01]  /*3000*/  FMUL R23, R109, 1.4426950216293334961 ;  /* 0x3fb8aa3b6d177820 */ /* 0x000fe20000400000 */
[----:B------:R-:W-:Y:S01]  /*3010*/  FMUL R106, R106, 1.4426950216293334961 ;  /* 0x3fb8aa3b6a6a7820 */ /* 0x000fe20000400000 */
[----:B------:R-:W-:Y:S01]  /*3020*/  FMUL R108, R108, 1.4426950216293334961 ;  /* 0x3fb8aa3b6c6c7820 */ /* 0x000fe20000400000 */
[----:B------:R-:W-:Y:S01]  /*3030*/  FMUL R111, R111, 1.4426950216293334961 ;  /* 0x3fb8aa3b6f6f7820 */ /* 0x000fe20000400000 */
[----:B0-----:R-:W-:Y:S01]  /*3040*/  FMUL R104, R110, 1.4426950216293334961 ;  /* 0x3fb8aa3b6e687820 */ /* 0x001fe20000400000 */
[----:B------:R-:W0:Y:S08]  /*3050*/  MUFU.EX2 R21, R21 ;  /* 0x0000001500157308 */ /* 0x000e300000000800 */
[----:B------:R-:W-:Y:S08]  /*3060*/  MUFU.EX2 R113, R106 ;  /* 0x0000006a00717308 */ /* 0x000ff00000000800 */
[----:B------:R-:W1:Y:S08]  /*3070*/  MUFU.EX2 R22, R22 ;  /* 0x0000001600167308 */ /* 0x000e700000000800 */
[----:B------:R-:W-:Y:S08]  /*3080*/  MUFU.EX2 R114, R108 ;  /* 0x0000006c00727308 */ /* 0x000ff00000000800 */
[----:B------:R-:W2:Y:S08]  /*3090*/  MUFU.EX2 R23, R23 ;  /* 0x0000001700177308 */ /* 0x000eb00000000800 */
[----:B------:R-:W-:Y:S08]  /*30a0*/  MUFU.EX2 R104, R104 ;  /* 0x0000006800687308 */ /* 0x000ff00000000800 */
[----:B------:R-:W3:Y:S01]  /*30b0*/  MUFU.EX2 R115, R111 ;  /* 0x0000006f00737308 */ /* 0x000ee20000000800 */
[----:B0-----:R-:W-:Y:S01]  /*30c0*/  FADD R105, R112, R21 ;  /* 0x0000001570697221 */ /* 0x001fe20000000000 */
[----:B-1----:R-:W-:Y:S01]  /*30d0*/  FADD R106, R113, R22 ;  /* 0x00000016716a7221 */ /* 0x002fe20000000000 */
[----:B--2---:R-:W-:-:S03]  /*30e0*/  FADD R107, R114, R23 ;  /* 0x00000017726b7221 */ /* 0x004fc60000000000 */
[----:B------:R-:W0:Y:S04]  /*30f0*/  SHFL.BFLY PT, R110, R105, 0x2, 0x1f ;  /* 0x0c401f00696e7f89 */ /* 0x000e2800000e0000 */
[----:B------:R-:W1:Y:S01]  /*3100*/  SHFL.BFLY PT, R109, R106, 0x2, 0x1f ;  /* 0x0c401f006a6d7f89 */ /* 0x000e6200000e0000 */
[----:B---3--:R-:W-:-:S03]  /*3110*/  FADD R108, R104, R115 ;  /* 0x00000073686c7221 */ /* 0x008fc60000000000 */
[----:B------:R-:W2:Y:S04]  /*3120*/  SHFL.BFLY PT, R120, R107, 0x2, 0x1f ;  /* 0x0c401f006b787f89 */ /* 0x000ea800000e0000 */
[----:B------:R-:W3:Y:S01]  /*3130*/  SHFL.BFLY PT, R121, R108, 0x2, 0x1f ;  /* 0x0c401f006c797f89 */ /* 0x000ee200000e0000 */
[----:B0-----:R-:W-:Y:S01]  /*3140*/  FADD R110, R105, R110 ;  /* 0x0000006e696e7221 */ /* 0x001fe20000000000 */
[----:B-1----:R-:W-:-:S04]  /*3150*/  FADD R119, R106, R109 ;  /* 0x0000006d6a777221 */ /* 0x002fc80000000000 */
[----:B------:R-:W0:Y:S01]  /*3160*/  SHFL.BFLY PT, R109, R110, 0x1, 0x1f ;  /* 0x0c201f006e6d7f89 */ /* 0x000e2200000e0000 */
[----:B--2---:R-:W-:Y:S01]  /*3170*/  FADD R111, R107, R120 ;  /* 0x000000786b6f7221 */ /* 0x004fe20000000000 */
[----:B---3--:R-:W-:Y:S02]  /*3180*/  FADD R121, R108, R121 ;  /* 0x000000796c797221 */ /* 0x008fe40000000000 */
[----:B------:R-:W1:Y:S04]  /*3190*/  SHFL.BFLY PT, R120, R119, 0x1, 0x1f ;  /* 0x0c201f0077787f89 */ /* 0x000e6800000e0000 */
[----:B------:R-:W2:Y:S04]  /*31a0*/  SHFL.BFLY PT, R122, R111, 0x1, 0x1f ;  /* 0x0c201f006f7a7f89 */ /* 0x000ea800000e0000 */
[----:B------:R-:W3:Y:S01]  /*31b0*/  SHFL.BFLY PT, R126, R121, 0x1, 0x1f ;  /* 0x0c201f00797e7f89 */ /* 0x000ee200000e0000 */
[----:B0-----:R-:W-:Y:S01]  /*31c0*/  FADD R109, R110, R109 ;  /* 0x0000006d6e6d7221 */ /* 0x001fe20000000000 */
[----:B------:R-:W-:Y:S01]  /*31d0*/  BAR.SYNC.DEFER_BLOCKING 0x0 ;  /* 0x0000000000007b1d */ /* 0x000fe20000010000 */
[----:B-1----:R-:W-:Y:S01]  /*31e0*/  FADD R105, R119, R120 ;  /* 0x0000007877697221 */ /* 0x002fe20000000000 */
[----:B--2---:R-:W-:Y:S01]  /*31f0*/  FADD R125, R111, R122 ;  /* 0x0000007a6f7d7221 */ /* 0x004fe20000000000 */
[----:B---3--:R-:W-:-:S03]  /*3200*/  FADD R129, R121, R126 ;  /* 0x0000007e79817221 */ /* 0x008fc60000000000 */
[----:B------:R-:W-:Y:S04]  /*3210*/  @P0 STS [R118+0x4000], R109 ;  /* 0x0040006d76000388 */ /* 0x000fe80000000800 */
[----:B------:R-:W-:Y:S04]  /*3220*/  @P0 STS [R118+0x4080], R105 ;  /* 0x0040806976000388 */ /* 0x000fe80000000800 */
[----:B------:R-:W-:Y:S04]  /*3230*/  @P0 STS [R118+0x4100], R125 ;  /* 0x0041007d76000388 */ /* 0x000fe80000000800 */
[----:B------:R-:W-:Y:S01]  /*3240*/  @P0 STS [R118+0x4180], R129 ;  /* 0x0041808176000388 */ /* 0x000fe20000000800 */
[----:B------:R-:W-:Y:S06]  /*3250*/  BAR.SYNC.DEFER_BLOCKING 0x0 ;  /* 0x0000000000007b1d */ /* 0x000fec0000010000 */
[----:B------:R-:W0:Y:S04]  /*3260*/  @!P2 LDS R15, [R117+0x4000] ;  /* 0x00400000750fa984 */ /* 0x000e280000000800 */
[----:B0-----:R-:W0:Y:S02]  /*3270*/  SHFL.BFLY PT, R106, R15, 0x2, 0x1f ;  /* 0x0c401f000f6a7f89 */ /* 0x001e2400000e0000 */
[----:B0-----:R-:W-:-:S05]  /*3280*/  FADD R107, R15, R106 ;  /* 0x0000006a0f6b7221 */ /* 0x001fca0000000000 */
[----:B------:R-:W0:Y:S02]  /*3290*/  SHFL.BFLY PT, R106, R107, 0x1, 0x1f ;  /* 0x0c201f006b6a7f89 */ /* 0x000e2400000e0000 */
[----:B0-----:R-:W-:-:S05]  /*32a0*/  FADD R110, R107, R106 ;  /* 0x0000006a6b6e7221 */ /* 0x001fca0000000000 */
[----:B------:R0:W-:Y:S01]  /*32b0*/  @P0 STS [R117+0x4000], R110 ;  /* 0x0040006e75000388 */ /* 0x0001e20000000800 */
[C---:B------:R-:W-:Y:S01]  /*32c0*/  IMAD.WIDE R226, R18.reuse, 0x2, R140 ;  /* 0x0000000212e27825 */ /* 0x040fe200078e028c */
[----:B------:R-:W-:Y:S03]  /*32d0*/  BAR.SYNC.DEFER_BLOCKING 0x0 ;  /* 0x0000000000007b1d */ /* 0x000fe60000010000 */
[----:B------:R-:W-:-:S04]  /*32e0*/  IMAD.WIDE R120, R18, 0x2, R150 ;  /* 0x0000000212787825 */ /* 0x000fc800078e0296 */
[----:B------:R-:W-:-:S04]  /*32f0*/  IMAD.WIDE R122, R18, 0x2, R148 ;  /* 0x00000002127a7825 */ /* 0x000fc800078e0294 */
[----:B------:R-:W-:-:S04]  /*3300*/  IMAD.WIDE R126, R18, 0x2, R146 ;  /* 0x00000002127e7825 */ /* 0x000fc800078e0292 */
[----:B------:R-:W-:-:S04]  /*3310*/  IMAD.WIDE R118, R18, 0x2, R144 ;  /* 0x0000000212767825 */ /* 0x000fc800078e0290 */
[----:B------:R-:W-:-:S04]  /*3320*/  IMAD.WIDE R128, R18, 0x2, R142 ;  /* 0x0000000212807825 */ /* 0x000fc800078e028e */
[C---:B------:R-:W-:Y:S01]  /*3330*/  IMAD.WIDE R220, R18.reuse, 0x2, R26 ;  /* 0x0000000212dc7825 */ /* 0x040fe200078e021a */
[----:B------:R-:W2:Y:S03]  /*3340*/  LDG.E.U16 R111, desc[UR10][R226.64] ;  /* 0x0000000ae26f7981 */ /* 0x000ea6000c1e1500 */
[C---:B------:R-:W-:Y:S01]  /*3350*/  IMAD.WIDE R130, R18.reuse, 0x2, R28 ;  /* 0x0000000212827825 */ /* 0x040fe200078e021c */
[----:B------:R1:W3:Y:S03]  /*3360*/  LDG.E.U16 R106, desc[UR10][R120.64] ;  /* 0x0000000a786a7981 */ /* 0x0002e6000c1e1500 */
[C---:B------:R-:W-:Y:S01]  /*3370*/  IMAD.WIDE R218, R18.reuse, 0x2, R32 ;  /* 0x0000000212da7825 */ /* 0x040fe200078e0220 */
[----:B------:R-:W4:Y:S03]  /*3380*/  LDG.E.U16 R105, desc[UR10][R122.64] ;  /* 0x0000000a7a697981 */ /* 0x000f26000c1e1500 */
[C---:B------:R-:W-:Y:S01]  /*3390*/  IMAD.WIDE R216, R18.reuse, 0x2, R30 ;  /* 0x0000000212d87825 */ /* 0x040fe200078e021e */
[----:B------:R-:W5:Y:S03]  /*33a0*/  LDG.E.U16 R108, desc[UR10][R126.64] ;  /* 0x0000000a7e6c7981 */ /* 0x000f66000c1e1500 */
[C---:B------:R-:W-:Y:S01]  /*33b0*/  IMAD.WIDE R228, R18.reuse, 0x2, R138 ;  /* 0x0000000212e47825 */ /* 0x040fe200078e028a */
[----:B------:R0:W5:Y:S03]  /*33c0*/  LDG.E.U16 R109, desc[UR10][R118.64] ;  /* 0x0000000a766d7981 */ /* 0x000166000c1e1500 */
[C---:B------:R-:W-:Y:S01]  /*33d0*/  IMAD.WIDE R230, R18.reuse, 0x2, R136 ;  /* 0x0000000212e67825 */ /* 0x040fe200078e0288 */
[----:B------:R0:W5:Y:S03]  /*33e0*/  LDG.E.U16 R107, desc[UR10][R128.64] ;  /* 0x0000000a806b7981 */ /* 0x000166000c1e1500 */
[C---:B------:R-:W-:Y:S01]  /*33f0*/  IMAD.WIDE R222, R18.reuse, 0x2, R24 ;  /* 0x0000000212de7825 */ /* 0x040fe200078e0218 */
[----:B------:R-:W5:Y:S03]  /*3400*/  LDG.E.U16 R224, desc[UR10][R220.64] ;  /* 0x0000000adce07981 */ /* 0x000f66000c1e1500 */
[C---:B-1----:R-:W-:Y:S01]  /*3410*/  IMAD.WIDE R120, R18.reuse, 0x2, R36 ;  /* 0x0000000212787825 */ /* 0x042fe200078e0224 */
[----:B------:R1:W5:Y:S03]  /*3420*/  LDG.E.U16 R225, desc[UR10][R130.64] ;  /* 0x0000000a82e17981 */ /* 0x000366000c1e1500 */
[C---:B0-----:R-:W-:Y:S01]  /*3430*/  IMAD.WIDE R118, R18.reuse, 0x2, R34 ;  /* 0x0000000212767825 */ /* 0x041fe200078e0222 */
[----:B------:R0:W5:Y:S03]  /*3440*/  LDG.E.U16 R227, desc[UR10][R218.64] ;  /* 0x0000000adae37981 */ /* 0x000166000c1e1500 */
[C---:B------:R-:W-:Y:S01]  /*3450*/  IMAD.WIDE R122, R18.reuse, 0x2, R38 ;  /* 0x00000002127a7825 */ /* 0x040fe200078e0226 */
[----:B------:R0:W5:Y:S03]  /*3460*/  LDG.E.U16 R226, desc[UR10][R216.64] ;  /* 0x0000000ad8e27981 */ /* 0x000166000c1e1500 */
[C---:B------:R-:W-:Y:S01]  /*3470*/  IMAD.WIDE R126, R18.reuse, 0x2, R40 ;  /* 0x00000002127e7825 */ /* 0x040fe200078e0228 */
[----:B------:R-:W5:Y:S03]  /*3480*/  LDG.E.U16 R117, desc[UR10][R228.64] ;  /* 0x0000000ae4757981 */ /* 0x000f66000c1e1500 */
        /* <DEDUP_REMOVED lines=9> */
[----:B------:R0:W5:Y:S03]  /*3520*/  LDG.E.U16 R230, desc[UR10][R122.64] ;  /* 0x0000000a7ae67981 */ /* 0x000166000c1e1500 */
        /* <DEDUP_REMOVED lines=13> */
[----:B------:R-:W5:Y:S03]  /*3600*/  LDG.E.U16 R222, desc[UR10][R222.64] ;  /* 0x0000000adede7981 */ /* 0x000f66000c1e1500 */
[C---:B------:R-:W-:Y:S01]  /*3610*/  IMAD.WIDE R218, R18.reuse, 0x2, R68 ;  /* 0x0000000212da7825 */ /* 0x040fe200078e0244 */
[----:B------:R-:W5:Y:S03]  /*3620*/  LDG.E.U16 R118, desc[UR10][R118.64] ;  /* 0x0000000a76767981 */ /* 0x000f66000c1e1500 */
[C---:B-1----:R-:W-:Y:S01]  /*3630*/  IMAD.WIDE R220, R18.reuse, 0x2, R70 ;  /* 0x0000000212dc7825 */ /* 0x042fe200078e0246 */
[----:B------:R-:W5:Y:S03]  /*3640*/  LDG.E.U16 R120, desc[UR10][R120.64] ;  /* 0x0000000a78787981 */ /* 0x000f66000c1e1500 */
[----:B0-----:R-:W-:Y:S01]  /*3650*/  IMAD.WIDE R216, R18, 0x2, R66 ;  /* 0x0000000212d87825 */ /* 0x001fe200078e0242 */
[----:B------:R0:W5:Y:S04]  /*3660*/  LDG.E.U16 R122, desc[UR10][R122.64] ;  /* 0x0000000a7a7a7981 */ /* 0x000168000c1e1500 */
[----:B------:R-:W5:Y:S04]  /*3670*/  LDG.E.U16 R127, desc[UR10][R126.64] ;  /* 0x0000000a7e7f7981 */ /* 0x000f68000c1e1500 */
[----:B------:R-:W5:Y:S04]  /*3680*/  LDG.E.U16 R128, desc[UR10][R128.64] ;  /* 0x0000000a80807981 */ /* 0x000f68000c1e1500 */
[----:B------:R-:W5:Y:S04]  /*3690*/  LDG.E.U16 R130, desc[UR10][R130.64] ;  /* 0x0000000a82827981 */ /* 0x000f68000c1e1500 */
[----:B------:R-:W5:Y:S04]  /*36a0*/  LDG.E.U16 R223, desc[UR10][R216.64] ;  /* 0x0000000ad8df7981 */ /* 0x000f68000c1e1500 */
[----:B------:R1:W5:Y:S04]  /*36b0*/  LDG.E.U16 R219, desc[UR10][R218.64] ;  /* 0x0000000adadb7981 */ /* 0x000368000c1e1500 */
[----:B------:R-:W5:Y:S01]  /*36c0*/  LDG.E.U16 R220, desc[UR10][R220.64] ;  /* 0x0000000adcdc7981 */ /* 0x000f62000c1e1500 */
[C---:B0-----:R-:W-:Y:S01]  /*36d0*/  LOP3.LUT R123, R124.reuse, 0x60, RZ, 0xc0, !PT ;  /* 0x000000607c7b7812 */ /* 0x041fe200078ec0ff */
[C---:B------:R-:W-:Y:S01]  /*36e0*/  IMAD.SHL.U32 R121, R124.reuse, 0x40, RZ ;  /* 0x000000407c797824 */ /* 0x040fe200078e00ff */
[C---:B------:R-:W-:Y:S01]  /*36f0*/  SHF.L.U32 R238, R124.reuse, 0x1, RZ ;  /* 0x000000017cee7819 */ /* 0x040fe200000006ff */
[----:B------:R-:W-:Y:S01]  /*3700*/  IMAD.SHL.U32 R119, R124, 0x8, RZ ;  /* 0x000000087c777824 */ /* 0x000fe200078e00ff */
[----:B------:R-:W-:Y:S01]  /*3710*/  SHF.R.U32.HI R134, RZ, 0x1, R123 ;  /* 0x00000001ff867819 */ /* 0x000fe2000001167b */
[----:B-1----:R-:W-:Y:S01]  /*3720*/  LDS R218, [R20+0x4000] ;  /* 0x0040000014da7984 */ /* 0x002fe20000000800 */
[----:B------:R-:W-:-:S02]  /*3730*/  LOP3.LUT R126, R121, 0x3c0, RZ, 0xc0, !PT ;  /* 0x000003c0797e7812 */ /* 0x000fc400078ec0ff */
[----:B------:R-:W-:Y:S01]  /*3740*/  LOP3.LUT R123, R124, 0xe0, RZ, 0xc0, !PT ;  /* 0x000000e07c7b7812 */ /* 0x000fe200078ec0ff */
[----:B------:R-:W-:Y:S01]  /*3750*/  LDS R216, [R20+0x4100] ;  /* 0x0041000014d87984 */ /* 0x000fe20000000800 */
[--C-:B------:R-:W-:Y:S02]  /*3760*/  LOP3.LUT R238, R238, 0x30, R119.reuse, 0x48, !PT ;  /* 0x00000030eeee7812 */ /* 0x100fe400078e4877 */
[--C-:B------:R-:W-:Y:S01]  /*3770*/  LOP3.LUT R134, R134, 0x30, R119.reuse, 0x78, !PT ;  /* 0x0000003086867812 */ /* 0x100fe200078e7877 */
[----:B------:R-:W-:Y:S01]  /*3780*/  IMAD.SHL.U32 R123, R123, 0x10, RZ ;  /* 0x000000107b7b7824 */ /* 0x000fe200078e00ff */
[----:B------:R-:W-:Y:S02]  /*3790*/  LOP3.LUT R121, R126, 0x30, R119, 0xf8, !PT ;  /* 0x000000307e797812 */ /* 0x000fe400078ef877 */
[C---:B------:R-:W-:Y:S02]  /*37a0*/  LOP3.LUT R119, R124.reuse, 0xc0, RZ, 0xc0, !PT ;  /* 0x000000c07c777812 */ /* 0x040fe400078ec0ff */
[----:B------:R-:W-:-:S02]  /*37b0*/  LOP3.LUT R126, R124, 0x1f, RZ, 0xc0, !PT ;  /* 0x0000001f7c7e7812 */ /* 0x000fc400078ec0ff */
[----:B------:R-:W-:Y:S02]  /*37c0*/  LOP3.LUT R131, R124, 0x7, RZ, 0xc0, !PT ;  /* 0x000000077c837812 */ /* 0x000fe400078ec0ff */
[----:B------:R-:W-:Y:S02]  /*37d0*/  SHF.R.U32.HI R129, RZ, 0x2, R119 ;  /* 0x00000002ff817819 */ /* 0x000fe40000011677 */
[----:B------:R-:W-:Y:S01]  /*37e0*/  LEA R119, R126, UR6, 0x6 ;  /* 0x000000067e777c11 */ /* 0x000fe2000f8e30ff */
[----:B------:R-:W-:Y:S01]  /*37f0*/  IMAD.SHL.U32 R126, R131, 0x40, RZ ;  /* 0x00000040837e7824 */ /* 0x000fe200078e00ff */
[----:B------:R-:W-:Y:S02]  /*3800*/  IADD3 R217, R238, UR6, R123 ;  /* 0x00000006eed97c10 */ /* 0x000fe4000fffe07b */
[----:B------:R-:W-:Y:S02]  /*3810*/  IADD3 R123, R134, R119, RZ ;  /* 0x00000077867b7210 */ /* 0x000fe40007ffe0ff */
[----:B------:R-:W-:Y:S01]  /*3820*/  LDS R134, [R20+0x4180] ;  /* 0x0041800014867984 */ /* 0x000fe20000000800 */
[----:B------:R-:W-:-:S03]  /*3830*/  IMAD.IADD R126, R126, 0x1, R217 ;  /* 0x000000017e7e7824 */ /* 0x000fc600078e02d9 */
[----:B------:R-:W-:Y:S01]  /*3840*/  LDS R217, [R20+0x4080] ;  /* 0x0040800014d97984 */ /* 0x000fe20000000800 */
[----:B------:R-:W-:Y:S01]  /*3850*/  IMAD.SHL.U32 R116, R116, 0x2, RZ ;  /* 0x0000000274747824 */ /* 0x000fe200078e00ff */
[----:B------:R-:W-:Y:S02]  /*3860*/  F2FP.BF16.F32.PACK_AB R112, R21, R112 ;  /* 0x000000701570723e */ /* 0x000fe400000010ff */
[----:B------:R-:W-:Y:S02]  /*3870*/  F2FP.BF16.F32.PACK_AB R113, R22, R113 ;  /* 0x000000711671723e */ /* 0x000fe400000010ff */
[----:B------:R-:W-:Y:S01]  /*3880*/  LOP3.LUT R129, R116, R129, RZ, 0x3c, !PT ;  /* 0x0000008174817212 */ /* 0x000fe200078e3cff */
[----:B------:R-:W-:Y:S01]  /*3890*/  BAR.SYNC.DEFER_BLOCKING 0x0 ;  /* 0x0000000000007b1d */ /* 0x000fe20000010000 */
[----:B------:R-:W-:Y:S02]  /*38a0*/  F2FP.BF16.F32.PACK_AB R114, R23, R114 ;  /* 0x000000721772723e */ /* 0x000fe400000010ff */
[----:B------:R-:W-:-:S02]  /*38b0*/  F2FP.BF16.F32.PACK_AB R115, R115, R104 ;  /* 0x000000687373723e */ /* 0x000fc400000010ff */
[----:B------:R-:W-:Y:S01]  /*38c0*/  LOP3.LUT R124, R121, 0x10, R124, 0x78, !PT ;  /* 0x00000010797c7812 */ /* 0x000fe200078e787c */
[----:B------:R-:W-:Y:S01]  /*38d0*/  FADD R7, -R6, R7 ;  /* 0x0000000706077221 */ /* 0x000fe20000000100 */
[----:B------:R-:W-:Y:S01]  /*38e0*/  FADD R10, -R133, R10 ;  /* 0x0000000a850a7221 */ /* 0x000fe20000000100 */
[----:B------:R-:W-:Y:S02]  /*38f0*/  FADD R9, -R132, R9 ;  /* 0x0000000984097221 */ /* 0x000fe40000000100 */
[----:B------:R-:W-:Y:S01]  /*3900*/  FMUL R7, R7, 1.4426950216293334961 ;  /* 0x3fb8aa3b07077820 */ /* 0x000fe20000400000 */
[----:B------:R-:W-:Y:S01]  /*3910*/  FMUL R10, R10, 1.4426950216293334961 ;  /* 0x3fb8aa3b0a0a7820 */ /* 0x000fe20000400000 */
[----:B------:R-:W-:-:S04]  /*3920*/  FADD R8, -R135, R8 ;  /* 0x0000000887087221 */ /* 0x000fc80000000100 */
[----:B------:R-:W0:Y:S01]  /*3930*/  MUFU.EX2 R7, R7 ;  /* 0x0000000700077308 */ /* 0x000e220000000800 */
[----:B------:R-:W-:-:S07]  /*3940*/  FMUL R8, R8, 1.4426950216293334961 ;  /* 0x3fb8aa3b08087820 */ /* 0x000fce0000400000 */
[----:B------:R-:W1:Y:S01]  /*3950*/  MUFU.EX2 R10, R10 ;  /* 0x0000000a000a7308 */ /* 0x000e620000000800 */
[C---:B0-----:R-:W-:Y:S01]  /*3960*/  FMUL R72, R7.reuse, R72 ;  /* 0x0000004807487220 */ /* 0x041fe20000400000 */
[C---:B------:R-:W-:Y:S01]  /*3970*/  FMUL R73, R7.reuse, R73 ;  /* 0x0000004907497220 */ /* 0x040fe20000400000 */
[C---:B------:R-:W-:Y:S01]  /*3980*/  FMUL R100, R7.reuse, R100 ;  /* 0x0000006407647220 */ /* 0x040fe20000400000 */
[C---:B------:R-:W-:Y:S01]  /*3990*/  FMUL R101, R7.reuse, R101 ;  /* 0x0000006507657220 */ /* 0x040fe20000400000 */
[C---:B------:R-:W-:Y:S01]  /*39a0*/  FMUL R96, R7.reuse, R96 ;  /* 0x0000006007607220 */ /* 0x040fe20000400000 */
[----:B------:R-:W-:Y:S01]  /*39b0*/  FMUL R97, R7, R97 ;  /* 0x0000006107617220 */ /* 0x000fe20000400000 */
[C---:B-1----:R-:W-:Y:S01]  /*39c0*/  FMUL R74, R10.reuse, R74 ;  /* 0x0000004a0a4a7220 */ /* 0x042fe20000400000 */
[C---:B------:R-:W-:Y:S01]  /*39d0*/  FMUL R75, R10.reuse, R75 ;  /* 0x0000004b0a4b7220 */ /* 0x040fe20000400000 */
[C---:B------:R-:W-:Y:S01]  /*39e0*/  FMUL R102, R10.reuse, R102 ;  /* 0x000000660a667220 */ /* 0x040fe20000400000 */
[C---:B------:R-:W-:Y:S01]  /*39f0*/  FMUL R103, R10.reuse, R103 ;  /* 0x000000670a677220 */ /* 0x040fe20000400000 */
[C---:B------:R-:W-:Y:S01]  /*3a00*/  FMUL R98, R10.reuse, R98 ;  /* 0x000000620a627220 */ /* 0x040fe20000400000 */
[C---:B------:R-:W-:Y:S01]  /*3a10*/  FMUL R99, R10.reuse, R99 ;  /* 0x000000630a637220 */ /* 0x040fe20000400000 */
[----:B------:R-:W-:Y:S01]  /*3a20*/  FMUL R131, R10, R87 ;  /* 0x000000570a837220 */ /* 0x000fe20000400000 */
[----:B--2---:R-:W-:Y:S04]  /*3a30*/  STS.U16 [R129+UR6+0x4a00], R111 ;  /* 0x004a006f81007988 */ /* 0x004fe80008000406 */
[----:B---3--:R-:W-:Y:S04]  /*3a40*/  STS.U16 [R129+UR6+0x4000], R106 ;  /* 0x0040006a81007988 */ /* 0x008fe80008000406 */
[----:B----4-:R-:W-:Y:S04]  /*3a50*/  STS.U16 [R129+UR6+0x4200], R105 ;  /* 0x0042006981007988 */ /* 0x010fe80008000406 */
[----:B-----5:R-:W-:Y:S04]  /*3a60*/  STS.U16 [R129+UR6+0x4400], R108 ;  /* 0x0044006c81007988 */ /* 0x020fe80008000406 */
        /* <DEDUP_REMOVED lines=27> */
[----:B------:R1:W-:Y:S04]  /*3c20*/  STS.U16 [R129+UR6+0x7e00], R220 ;  /* 0x007e00dc81007988 */ /* 0x0003e80008000406 */
[----:B------:R-:W-:Y:S01]  /*3c30*/  STSM.16.M88.4 [R123+0x8000], R112 ;  /* 0x008000707b007844 */ /* 0x000fe20000000200 */
[----:B------:R-:W-:Y:S01]  /*3c40*/  BAR.SYNC.DEFER_BLOCKING 0x0 ;  /* 0x0000000000007b1d */ /* 0x000fe20000010000 */
[----:B0-----:R-:W-:-:S05]  /*3c50*/  FMUL R219, R9, 1.4426950216293334961 ;  /* 0x3fb8aa3b09db7820 */ /* 0x001fca0000400000 */
[----:B------:R-:W-:Y:S04]  /*3c60*/  LDSM.16.M88.4 R108, [R124+UR6+0x8000] ;  /* 0x008000067c6c783b */ /* 0x000fe80008000200 */
[----:B------:R-:W0:Y:S04]  /*3c70*/  LDSM.16.M88.4 R104, [R126+0x4000] ;  /* 0x004000007e68783b */ /* 0x000e280000000200 */
[----:B------:R-:W2:Y:S04]  /*3c80*/  LDSM.16.M88.4 R20, [R126+0x5000] ;  /* 0x005000007e14783b */ /* 0x000ea80000000200 */
[----:B------:R-:W3:Y:S04]  /*3c90*/  LDSM.16.M88.4 R116, [R126+0x6000] ;  /* 0x006000007e74783b */ /* 0x000ee80000000200 */
[----:B------:R-:W4:Y:S04]  /*3ca0*/  LDSM.16.M88.4 R112, [R126+0x7000] ;  /* 0x007000007e70783b */ /* 0x000f280000000200 */
[----:B------:R5:W4:Y:S01]  /*3cb0*/  LDSM.16.M88.4 R120, [R124+UR6+0x8400] ;  /* 0x008400067c78783b */ /* 0x000b220008000200 */
[----:B------:R-:W5:Y:S08]  /*3cc0*/  MUFU.EX2 R219, R219 ;  /* 0x000000db00db7308 */ /* 0x000f700000000800 */
[----:B------:R5:W0:Y:S01]  /*3cd0*/  MUFU.EX2 R9, R8 ;  /* 0x0000000800097308 */ /* 0x000a220000000800 */
[C---:B------:R-:W-:Y:S01]  /*3ce0*/  FMUL R128, R7.reuse, R84 ;  /* 0x0000005407807220 */ /* 0x040fe20000400000 */
[----:B-1----:R-:W-:Y:S01]  /*3cf0*/  FMUL R129, R7, R85 ;  /* 0x0000005507817220 */ /* 0x002fe20000400000 */
[----:B------:R-:W-:Y:S01]  /*3d00*/  FMUL R130, R10, R86 ;  /* 0x000000560a827220 */ /* 0x000fe20000400000 */
[----:B-----5:R-:W-:Y:S01]  /*3d10*/  LOP3.LUT R8, R124, 0x20, RZ, 0x3c, !PT ;  /* 0x000000207c087812 */ /* 0x020fe200078e3cff */
[C---:B------:R-:W-:Y:S01]  /*3d20*/  FMUL R80, R219.reuse, R80 ;  /* 0x00000050db507220 */ /* 0x040fe20000400000 */
[C---:B------:R-:W-:Y:S01]  /*3d30*/  FMUL R81, R219.reuse, R81 ;  /* 0x00000051db517220 */ /* 0x040fe20000400000 */
[C---:B------:R-:W-:Y:S01]  /*3d40*/  FMUL R124, R219.reuse, R76 ;  /* 0x0000004cdb7c7220 */ /* 0x040fe20000400000 */
[----:B------:R-:W-:Y:S01]  /*3d50*/  FMUL R125, R219, R77 ;  /* 0x0000004ddb7d7220 */ /* 0x000fe20000400000 */
[----:B------:R-:W1:Y:S01]  /*3d60*/  LDSM.16.M88.4 R84, [R8+UR6+0x8000] ;  /* 0x008000060854783b */ /* 0x000e620008000200 */
[C---:B0-----:R-:W-:Y:S01]  /*3d70*/  FMUL R82, R9.reuse, R82 ;  /* 0x0000005209527220 */ /* 0x041fe20000400000 */
[C---:B------:R-:W-:Y:S01]  /*3d80*/  FMUL R83, R9.reuse, R83 ;  /* 0x0000005309537220 */ /* 0x040fe20000400000 */
[C---:B------:R-:W-:Y:S01]  /*3d90*/  FMUL R126, R9.reuse, R78 ;  /* 0x0000004e097e7220 */ /* 0x040fe20000400000 */
[----:B------:R-:W-:Y:S01]  /*3da0*/  FMUL R127, R9, R79 ;  /* 0x0000004f097f7220 */ /* 0x000fe20000400000 */
[C---:B------:R-:W-:Y:S06]  /*3db0*/  HMMA.16816.F32.BF16 R72, R108.reuse, R104, R72 ;  /* 0x000000686c48723c */ /* 0x040fec0000041848 */
[C---:B--2---:R-:W-:Y:S06]  /*3dc0*/  HMMA.16816.F32.BF16 R100, R108.reuse, R20, R100 ;  /* 0x000000146c64723c */ /* 0x044fec0000041864 */
[C---:B---3--:R-:W-:Y:S06]  /*3dd0*/  HMMA.16816.F32.BF16 R96, R108.reuse, R116, R96 ;  /* 0x000000746c60723c */ /* 0x048fec0000041860 */
[----:B----4-:R-:W-:Y:S01]  /*3de0*/  HMMA.16816.F32.BF16 R76, R108, R112, R128 ;  /* 0x000000706c4c723c */ /* 0x010fe20000041880 */
[----:B------:R0:W2:Y:S05]  /*3df0*/  LDSM.16.M88.4 R108, [R8+UR6+0x8400] ;  /* 0x00840006086c783b */ /* 0x0000aa0008000200 */
[C---:B------:R-:W-:Y:S01]  /*3e00*/  HMMA.16816.F32.BF16 R80, R120.reuse, R20, R80 ;  /* 0x000000147850723c */ /* 0x040fe20000041850 */
[----:B------:R-:W3:Y:S01]  /*3e10*/  LDC R20, c[0x0][0x280] ;  /* 0x0000a000ff147b82 */ /* 0x000ee20000000800 */
[C---:B------:R-:W-:Y:S01]  /*3e20*/  FMUL R92, R219.reuse, R92 ;  /* 0x0000005cdb5c7220 */ /* 0x040fe20000400000 */
[C---:B------:R-:W-:Y:S01]  /*3e30*/  FMUL R93, R219.reuse, R93 ;  /* 0x0000005ddb5d7220 */ /* 0x040fe20000400000 */
[C---:B------:R-:W-:Y:S01]  /*3e40*/  FMUL R88, R219.reuse, R88 ;  /* 0x00000058db587220 */ /* 0x040fe20000400000 */
[----:B------:R-:W-:Y:S01]  /*3e50*/  FMUL R89, R219, R89 ;  /* 0x00000059db597220 */ /* 0x000fe20000400000 */
[C---:B------:R-:W-:Y:S01]  /*3e60*/  FMUL R94, R9.reuse, R94 ;  /* 0x0000005e095e7220 */ /* 0x040fe20000400000 */
[C---:B------:R-:W-:Y:S01]  /*3e70*/  FMUL R95, R9.reuse, R95 ;  /* 0x0000005f095f7220 */ /* 0x040fe20000400000 */
[C---:B------:R-:W-:Y:S01]  /*3e80*/  FMUL R90, R9.reuse, R90 ;  /* 0x0000005a095a7220 */ /* 0x040fe20000400000 */
[----:B------:R-:W-:Y:S01]  /*3e90*/  FMUL R91, R9, R91 ;  /* 0x0000005b095b7220 */ /* 0x000fe20000400000 */
[C---:B------:R-:W-:Y:S01]  /*3ea0*/  HMMA.16816.F32.BF16 R124, R120.reuse, R104, R124 ;  /* 0x00000068787c723c */ /* 0x040fe2000004187c */
[----:B0-----:R-:W0:Y:S05]  /*3eb0*/  LDC R8, c[0x0][0x254] ;  /* 0x00009500ff087b82 */ /* 0x001e2a0000000800 */
[C---:B------:R-:W-:Y:S03]  /*3ec0*/  HMMA.16816.F32.BF16 R92, R120.reuse, R116, R92 ;  /* 0x00000074785c723c */ /* 0x040fe6000004185c */
[----:B------:R-:W4:Y:S03]  /*3ed0*/  LDC R21, c[0x0][0x264] ;  /* 0x00009900ff157b82 */ /* 0x000f260000000800 */
[----:B------:R-:W-:Y:S01]  /*3ee0*/  HMMA.16816.F32.BF16 R88, R120, R112, R88 ;  /* 0x000000707858723c */ /* 0x000fe20000041858 */
[----:B------:R-:W-:-:S06]  /*3ef0*/  UIADD3 UR4, UR4, 0x20, URZ ;  /* 0x0000002004047890 */ /* 0x000fcc000fffe03f */
[----:B---3--:R-:W-:Y:S01]  /*3f00*/  ISETP.LE.AND P3, PT, R20, UR4, PT ;  /* 0x0000000414007c0c */ /* 0x008fe2000bf63270 */
[----:B-1----:R-:W-:Y:S01]  /*3f10*/  HMMA.16816.F32.BF16 R72, R84, R106, R72 ;  /* 0x0000006a5448723c */ /* 0x002fe20000041848 */
[----:B------:R-:W-:Y:S01]  /*3f20*/  FFMA R11, R7, R11, R218 ;  /* 0x0000000b070b7223 */ /* 0x000fe200000000da */
[----:B------:R-:W-:-:S04]  /*3f30*/  FFMA R14, R10, R14, R217 ;  /* 0x0000000e0a0e7223 */ /* 0x000fc800000000d9 */
[----:B------:R-:W-:Y:S01]  /*3f40*/  HMMA.16816.F32.BF16 R100, R84, R22, R100 ;  /* 0x000000165464723c */ /* 0x000fe20000041864 */
[----:B------:R-:W-:Y:S01]  /*3f50*/  FFMA R19, R9, R19, R134 ;  /* 0x0000001309137223 */ /* 0x000fe20000000086 */
[----:B0-----:R-:W-:-:S04]  /*3f60*/  IMAD R17, R8, 0x20, R17 ;  /* 0x0000002008117824 */ /* 0x001fc800078e0211 */
[----:B------:R-:W-:Y:S01]  /*3f70*/  HMMA.16816.F32.BF16 R96, R84, R118, R96 ;  /* 0x000000765460723c */ /* 0x000fe20000041860 */
[----:B------:R-:W-:Y:S01]  /*3f80*/  FFMA R5, R219, R5, R216 ;  /* 0x00000005db057223 */ /* 0x000fe200000000d8 */
[----:B----4-:R-:W-:-:S04]  /*3f90*/  IMAD R18, R21, 0x20, R18 ;  /* 0x0000002015127824 */ /* 0x010fc800078e0212 */
[----:B------:R-:W-:Y:S01]  /*3fa0*/  HMMA.16816.F32.BF16 R84, R84, R114, R76 ;  /* 0x000000725454723c */ /* 0x000fe2000004184c */
[----:B------:R-:W-:Y:S01]  /*3fb0*/  MOV R7, R6 ;  /* 0x0000000600077202 */ /* 0x000fe20000000f00 */
[----:B------:R-:W-:-:S04]  /*3fc0*/  IMAD.MOV.U32 R10, RZ, RZ, R133 ;  /* 0x000000ffff0a7224 */ /* 0x000fc800078e0085 */
[----:B--2---:R-:W-:Y:S01]  /*3fd0*/  HMMA.16816.F32.BF16 R76, R108, R106, R124 ;  /* 0x0000006a6c4c723c */ /* 0x004fe2000004187c */
[----:B------:R-:W-:Y:S02]  /*3fe0*/  IMAD.MOV.U32 R9, RZ, RZ, R132 ;  /* 0x000000ffff097224 */ /* 0x000fe400078e0084 */
[----:B------:R-:W-:-:S03]  /*3ff0*/  IMAD.MOV.U32 R8, RZ, RZ, R135 ;  /* 0x000000ffff087224 */ /* 0x000fc600078e0087 */
[C---:B------:R-:W-:Y:S06]  /*4000*/  HMMA.16816.F32.BF16 R80, R108.reuse, R22, R80 ;  /* 0x000000166c50723c */ /* 0x040fec0000041850 */
[C---:B------:R-:W-:Y:S06]  /*4010*/  HMMA.16816.F32.BF16 R92, R108.reuse, R118, R92 ;  /* 0x000000766c5c723c */ /* 0x040fec000004185c */
[----:B------:R-:W-:Y:S01]  /*4020*/  HMMA.16816.F32.BF16 R88, R108, R114, R88 ;  /* 0x000000726c58723c */ /* 0x000fe20000041858 */
[----:B------:R-:W-:-:S08]  /*4030*/  NOP ;  /* 0x0000000000007918 */ /* 0x000fd00000000000 */
[----:B------:R-:W-:-:S15]  /*4040*/  @!P3 BRA `(.L_x_1) ;  /* 0xffffffdc00a4b947 */ /* 0x000fde000383ffff */
.L_x_0:
[C---:B------:R-:W-:Y:S01]  /*4050*/  FSETP.GT.AND P2, PT, |R19|.reuse, 8.50705917302346158658e+37, PT ;  /* 0x7e8000001300780b */ /* 0x040fe20003f44200 */
[----:B------:R-:W-:Y:S01]  /*4060*/  IMAD.MOV.U32 R23, RZ, RZ, R5 ;  /* 0x000000ffff177224 */ /* 0x000fe200078e0005 */
[----:B------:R-:W-:Y:S01]  /*4070*/  MOV R36, R11 ;  /* 0x0000000b00247202 */ /* 0x000fe20000000f00 */
[C---:B------:R-:W-:Y:S01]  /*4080*/  FMUL R9, R19.reuse, 8388608 ;  /* 0x4b00000013097820 */ /* 0x040fe20000400000 */
[C---:B------:R-:W-:Y:S01]  /*4090*/  FSETP.GEU.AND P0, PT, |R19|.reuse, 1.175494350822287508e-38, PT ;  /* 0x008000001300780b */ /* 0x040fe20003f0e200 */
[----:B------:R-:W-:Y:S01]  /*40a0*/  IMAD.MOV.U32 R34, RZ, RZ, R14 ;  /* 0x000000ffff227224 */ /* 0x000fe200078e000e */
[C---:B------:R-:W-:Y:S01]  /*40b0*/  FSETP.GEU.AND P3, PT, R36.reuse, 1.175494350822287508e-38, PT ;  /* 0x008000002400780b */ /* 0x040fe20003f6e000 */
[----:B------:R-:W-:Y:S01]  /*40c0*/  FMUL R5, R36, 8388608 ;  /* 0x4b00000024057820 */ /* 0x000fe20000400000 */
[----:B------:R-:W-:Y:S01]  /*40d0*/  FSETP.GEU.AND P6, PT, R19, 1.175494350822287508e-38, PT ;  /* 0x008000001300780b */ /* 0x000fe20003fce000 */
[C---:B------:R-:W-:Y:S01]  /*40e0*/  FMUL R8, R23.reuse, 8388608 ;  /* 0x4b00000017087820 */ /* 0x040fe20000400000 */
[----:B------:R-:W-:Y:S01]  /*40f0*/  FSETP.GEU.AND P5, PT, R23, 1.175494350822287508e-38, PT ;  /* 0x008000001700780b */ /* 0x000fe20003fae000 */
[----:B------:R-:W-:Y:S01]  /*4100*/  FMUL R7, R34, 8388608 ;  /* 0x4b00000022077820 */ /* 0x000fe20000400000 */
[----:B------:R-:W-:Y:S01]  /*4110*/  FSEL R67, R5, R36, !P3 ;  /* 0x0000002405437208 */ /* 0x000fe20005800000 */
[----:B------:R-:W-:Y:S01]  /*4120*/  @P2 FMUL R91, R91, 0.25 ;  /* 0x3e8000005b5b2820 */ /* 0x000fe20000400000 */
[----:B------:R-:W-:Y:S01]  /*4130*/  FSEL R5, R9, R19, !P6 ;  /* 0x0000001309057208 */ /* 0x000fe20007000000 */
[----:B------:R-:W-:Y:S01]  /*4140*/  @P2 FMUL R19, R19, 0.25 ;  /* 0x3e80000013132820 */ /* 0x000fe20000400000 */
[----:B------:R-:W-:Y:S01]  /*4150*/  @P2 FMUL R90, R90, 0.25 ;  /* 0x3e8000005a5a2820 */ /* 0x000fe20000400000 */
[----:B------:R-:W-:Y:S01]  /*4160*/  @P2 FMUL R95, R95, 0.25 ;  /* 0x3e8000005f5f2820 */ /* 0x000fe20000400000 */
[----:B------:R-:W-:Y:S01]  /*4170*/  @P2 FMUL R94, R94, 0.25 ;  /* 0x3e8000005e5e2820 */ /* 0x000fe20000400000 */
[----:B------:R-:W-:Y:S01]  /*4180*/  @P2 FMUL R83, R83, 0.25 ;  /* 0x3e80000053532820 */ /* 0x000fe20000400000 */
[----:B------:R-:W-:Y:S01]  /*4190*/  @P2 FMUL R82, R82, 0.25 ;  /* 0x3e80000052522820 */ /* 0x000fe20000400000 */
[----:B------:R-:W-:Y:S01]  /*41a0*/  @P2 FMUL R79, R79, 0.25 ;  /* 0x3e8000004f4f2820 */ /* 0x000fe20000400000 */
[----:B------:R-:W-:Y:S01]  /*41b0*/  @P2 FMUL R78, R78, 0.25 ;  /* 0x3e8000004e4e2820 */ /* 0x000fe20000400000 */
[----:B------:R-:W-:Y:S01]  /*41c0*/  @!P0 FMUL R19, R19, 16777216 ;  /* 0x4b80000013138820 */ /* 0x000fe20000400000 */
        /* <DEDUP_REMOVED lines=8> */
[C---:B------:R-:W-:Y:S01]  /*4250*/  FSETP.GT.AND P0, PT, |R34|.reuse, 8.50705917302346158658e+37, PT ;  /* 0x7e8000002200780b */ /* 0x040fe20003f04200 */
[----:B------:R-:W-:Y:S01]  /*4260*/  VIADD R16, R5, 0xc0cafb0d ;  /* 0xc0cafb0d05107836 */ /* 0x000fe20000000000 */
[----:B------:R-:W-:Y:S01]  /*4270*/  IADD3 R12, R13, UR6, R12 ;  /* 0x000000060d0c7c10 */ /* 0x000fe2000fffe00c */
[----:B------:R-:W0:Y:S01]  /*4280*/  LDC R54, c[0x0][0x278] ;  /* 0x00009e00ff367b82 */ /* 0x000e220000000800 */
[----:B------:R-:W-:Y:S01]  /*4290*/  FSETP.GEU.AND P4, PT, R34, 1.175494350822287508e-38, PT ;  /* 0x008000002200780b */ /* 0x000fe20003f8e000 */
[----:B------:R-:W-:Y:S01]  /*42a0*/  ULDC.64 UR4, c[0x0][0x270] ;  /* 0x00009c0000047ab9 */ /* 0x000fe20000000a00 */
[----:B------:R-:W-:Y:S01]  /*42b0*/  FSEL R58, R8, R23, !P5 ;  /* 0x00000017083a7208 */ /* 0x000fe20006800000 */
[----:B------:R-:W-:Y:S01]  /*42c0*/  VIADD R8, R67, 0xc0cafb0d ;  /* 0xc0cafb0d43087836 */ /* 0x000fe20000000000 */
[----:B------:R-:W-:Y:S01]  /*42d0*/  FSEL R13, RZ, -23, P5 ;  /* 0xc1b80000ff0d7808 */ /* 0x000fe20002800000 */
[----:B------:R-:W-:Y:S01]  /*42e0*/  UIMAD UR4, UR7, UR4, URZ ;  /* 0x00000004070472a4 */ /* 0x000fe2000f8e023f */
[----:B------:R-:W-:Y:S01]  /*42f0*/  FSETP.GEU.AND P5, PT, |R34|, 1.175494350822287508e-38, PT ;  /* 0x008000002200780b */ /* 0x000fe20003fae200 */
[----:B------:R-:W-:Y:S01]  /*4300*/  VIADD R14, R58, 0xc0cafb0d ;  /* 0xc0cafb0d3a0e7836 */ /* 0x000fe20000000000 */
[----:B------:R-:W-:Y:S01]  /*4310*/  FSEL R56, R7, R34, !P4 ;  /* 0x0000002207387208 */ /* 0x000fe20006000000 */
[----:B------:R-:W-:Y:S01]  /*4320*/  @P0 FMUL R34, R34, 0.25 ;  /* 0x3e80000022220820 */ /* 0x000fe20000400000 */
[----:B------:R-:W-:Y:S01]  /*4330*/  FSEL R7, RZ, -23, P3 ;  /* 0xc1b80000ff077808 */ /* 0x000fe20001800000 */
[----:B------:R-:W-:Y:S01]  /*4340*/  @P0 FMUL R87, R87, 0.25 ;  /* 0x3e80000057570820 */ /* 0x000fe20000400000 */
[----:B------:R-:W-:Y:S01]  /*4350*/  FSETP.GT.AND P3, PT, |R23|, 8.50705917302346158658e+37, PT ;  /* 0x7e8000001700780b */ /* 0x000fe20003f64200 */
[----:B------:R-:W-:Y:S01]  /*4360*/  @P0 FMUL R86, R86, 0.25 ;  /* 0x3e80000056560820 */ /* 0x000fe20000400000 */
[----:B------:R-:W-:Y:S01]  /*4370*/  IADD3 R10, R56, -0x3f3504f3, RZ ;  /* 0xc0cafb0d380a7810 */ /* 0x000fe20007ffe0ff */
[----:B------:R-:W-:Y:S01]  /*4380*/  @P0 FMUL R99, R99, 0.25 ;  /* 0x3e80000063630820 */ /* 0x000fe20000400000 */
[----:B------:R-:W-:Y:S01]  /*4390*/  LOP3.LUT R15, R14, 0xff800000, RZ, 0xc0, !PT ;  /* 0xff8000000e0f7812 */ /* 0x000fe200078ec0ff */
[----:B------:R-:W-:Y:S01]  /*43a0*/  @P0 FMUL R98, R98, 0.25 ;  /* 0x3e80000062620820 */ /* 0x000fe20000400000 */
[----:B------:R-:W-:Y:S01]  /*43b0*/  LOP3.LUT R11, R10, 0xff800000, RZ, 0xc0, !PT ;  /* 0xff8000000a0b7812 */ /* 0x000fe200078ec0ff */
[----:B------:R-:W-:Y:S01]  /*43c0*/  @!P5 FMUL R34, R34, 16777216 ;  /* 0x4b8000002222d820 */ /* 0x000fe20000400000 */
[----:B------:R-:W-:Y:S01]  /*43d0*/  FSETP.GT.AND P2, PT, |R36|, 8.50705917302346158658e+37, PT ;  /* 0x7e8000002400780b */ /* 0x000fe20003f44200 */
[----:B------:R-:W-:Y:S01]  /*43e0*/  @P0 FMUL R103, R103, 0.25 ;  /* 0x3e80000067670820 */ /* 0x000fe20000400000 */
[----:B------:R-:W-:Y:S01]  /*43f0*/  FSEL R9, RZ, -23, P4 ;  /* 0xc1b80000ff097808 */ /* 0x000fe20002000000 */
[----:B------:R-:W1:Y:S01]  /*4400*/  MUFU.RCP R31, R34 ;  /* 0x00000022001f7308 */ /* 0x000e620000001000 */
[----:B------:R-:W-:Y:S01]  /*4410*/  I2FP.F32.S32 R14, R11 ;  /* 0x0000000b000e7245 */ /* 0x000fe20000201400 */
[----:B------:R-:W-:Y:S01]  /*4420*/  @P3 FMUL R89, R89, 0.25 ;  /* 0x3e80000059593820 */ /* 0x000fe20000400000 */
[C---:B------:R-:W-:Y:S01]  /*4430*/  FSETP.GEU.AND P4, PT, |R23|.reuse, 1.175494350822287508e-38, PT ;  /* 0x008000001700780b */ /* 0x040fe20003f8e200 */
        /* <DEDUP_REMOVED lines=8> */
[----:B------:R-:W-:Y:S01]  /*44c0*/  FSETP.GEU.AND P3, PT, |R36|, 1.175494350822287508e-38, PT ;  /* 0x008000002400780b */ /* 0x000fe20003f6e200 */
[----:B------:R-:W-:Y:S01]  /*44d0*/  FFMA.FTZ R14, R14, 1.1920928955078125e-07, R9 ;  /* 0x340000000e0e7823 */ /* 0x000fe20000010009 */
[----:B------:R-:W-:Y:S01]  /*44e0*/  @P0 FMUL R102, R102, 0.25 ;  /* 0x3e80000066660820 */ /* 0x000fe20000400000 */
[----:B------:R-:W2:Y:S01]  /*44f0*/  MUFU.RCP R9, R19 ;  /* 0x0000001300097308 */ /* 0x000ea20000001000 */
[----:B------:R-:W-:Y:S01]  /*4500*/  @P0 FMUL R75, R75, 0.25 ;  /* 0x3e8000004b4b0820 */ /* 0x000fe20000400000 */
[----:B------:R-:W-:Y:S01]  /*4510*/  @P0 FMUL R74, R74, 0.25 ;  /* 0x3e8000004a4a0820 */ /* 0x000fe20000400000 */
[----:B------:R-:W-:Y:S01]  /*4520*/  @P2 FMUL R36, R36, 0.25 ;  /* 0x3e80000024242820 */ /* 0x000fe20000400000 */
[----:B------:R-:W-:Y:S01]  /*4530*/  LOP3.LUT R8, R8, 0xff800000, RZ, 0xc0, !PT ;  /* 0xff80000008087812 */ /* 0x000fe200078ec0ff */
        /* <DEDUP_REMOVED lines=8> */
[----:B------:R-:W-:Y:S01]  /*45c0*/  LOP3.LUT R18, R16, 0xff800000, RZ, 0xc0, !PT ;  /* 0xff80000010127812 */ /* 0x000fe200078ec0ff */
[----:B------:R-:W-:Y:S01]  /*45d0*/  @!P3 FMUL R36, R36, 16777216 ;  /* 0x4b8000002424b820 */ /* 0x000fe20000400000 */
[----:B------:R-:W-:Y:S01]  /*45e0*/  I2FP.F32.S32 R10, R8 ;  /* 0x00000008000a7245 */ /* 0x000fe20000201400 */
[C---:B-1----:R-:W-:Y:S01]  /*45f0*/  FMUL R33, R31.reuse, R87 ;  /* 0x000000571f217220 */ /* 0x042fe20000400000 */
[----:B------:R-:W-:Y:S01]  /*4600*/  I2FP.F32.S32 R16, R15 ;  /* 0x0000000f00107245 */ /* 0x000fe20000201400 */
[C---:B------:R-:W-:Y:S01]  /*4610*/  FMUL R34, R31.reuse, R86 ;  /* 0x000000561f227220 */ /* 0x040fe20000400000 */
[C---:B------:R-:W-:Y:S01]  /*4620*/  FMUL R38, R31.reuse, R99 ;  /* 0x000000631f267220 */ /* 0x040fe20000400000 */
[C---:B------:R-:W-:Y:S01]  /*4630*/  FMUL R37, R31.reuse, R98 ;  /* 0x000000621f257220 */ /* 0x040fe20000400000 */
[C---:B------:R-:W-:Y:S01]  /*4640*/  FMUL R41, R31.reuse, R103 ;  /* 0x000000671f297220 */ /* 0x040fe20000400000 */
[C---:B------:R-:W-:Y:S01]  /*4650*/  FMUL R42, R31.reuse, R102 ;  /* 0x000000661f2a7220 */ /* 0x040fe20000400000 */
[C---:B------:R-:W-:Y:S01]  /*4660*/  FMUL R46, R31.reuse, R75 ;  /* 0x0000004b1f2e7220 */ /* 0x040fe20000400000 */
[----:B------:R-:W-:Y:S01]  /*4670*/  FMUL R45, R31, R74 ;  /* 0x0000004a1f2d7220 */ /* 0x000fe20000400000 */
[----:B------:R-:W-:Y:S01]  /*4680*/  @!P4 FMUL R23, R23, 16777216 ;  /* 0x4b8000001717c820 */ /* 0x000fe20000400000 */
[----:B------:R-:W1:Y:S01]  /*4690*/  MUFU.RCP R31, R36 ;  /* 0x00000024001f7308 */ /* 0x000e620000001000 */
[----:B------:R-:W-:Y:S01]  /*46a0*/  FFMA.FTZ R7, R10, 1.1920928955078125e-07, R7 ;  /* 0x340000000a077823 */ /* 0x000fe20000010007 */
[----:B------:R-:W-:Y:S01]  /*46b0*/  FFMA.FTZ R16, R16, 1.1920928955078125e-07, R13 ;  /* 0x3400000010107823 */ /* 0x000fe2000001000d */
[C---:B--2---:R-:W-:Y:S01]  /*46c0*/  FMUL R10, R9.reuse, R91 ;  /* 0x0000005b090a7220 */ /* 0x044fe20000400000 */
[C---:B------:R-:W-:Y:S01]  /*46d0*/  FMUL R13, R9.reuse, R90 ;  /* 0x0000005a090d7220 */ /* 0x040fe20000400000 */
[C---:B------:R-:W-:Y:S01]  /*46e0*/  FMUL R21, R9.reuse, R95 ;  /* 0x0000005f09157220 */ /* 0x040fe20000400000 */
[C---:B------:R-:W-:Y:S01]  /*46f0*/  FMUL R22, R9.reuse, R94 ;  /* 0x0000005e09167220 */ /* 0x040fe20000400000 */
[C---:B------:R-:W-:Y:S01]  /*4700*/  FMUL R25, R9.reuse, R83 ;  /* 0x0000005309197220 */ /* 0x040fe20000400000 */
[C---:B------:R-:W-:Y:S01]  /*4710*/  FMUL R26, R9.reuse, R82 ;  /* 0x00000052091a7220 */ /* 0x040fe20000400000 */
[C---:B------:R-:W-:Y:S01]  /*4720*/  FMUL R30, R9.reuse, R79 ;  /* 0x0000004f091e7220 */ /* 0x040fe20000400000 */
[----:B------:R-:W-:Y:S01]  /*4730*/  FMUL R29, R9, R78 ;  /* 0x0000004e091d7220 */ /* 0x000fe20000400000 */
[----:B------:R-:W-:Y:S01]  /*4740*/  @P2 FMUL R101, R101, 0.25 ;  /* 0x3e80000065652820 */ /* 0x000fe20000400000 */
[----:B------:R-:W2:Y:S01]  /*4750*/  MUFU.RCP R9, R23 ;  /* 0x0000001700097308 */ /* 0x000ea20000001000 */
[----:B------:R-:W-:Y:S01]  /*4760*/  @P2 FMUL R73, R73, 0.25 ;  /* 0x3e80000049492820 */ /* 0x000fe20000400000 */
[----:B------:R-:W-:Y:S01]  /*4770*/  FSEL R17, RZ, -23, P6 ;  /* 0xc1b80000ff117808 */ /* 0x000fe20003000000 */
[----:B------:R-:W-:Y:S01]  /*4780*/  @!P3 FMUL R101, R101, 16777216 ;  /* 0x4b8000006565b820 */ /* 0x000fe20000400000 */
[----:B------:R-:W-:Y:S01]  /*4790*/  I2FP.F32.S32 R20, R18 ;  /* 0x0000001200147245 */ /* 0x000fe20000201400 */
[----:B------:R-:W-:Y:S01]  /*47a0*/  @!P3 FMUL R73, R73, 16777216 ;  /* 0x4b8000004949b820 */ /* 0x000fe20000400000 */
        /* <DEDUP_REMOVED lines=13> */
[C---:B-1----:R-:W-:Y:S01]  /*4880*/  FMUL R43, R31.reuse, R101 ;  /* 0x000000651f2b7220 */ /* 0x042fe20000400000 */
[----:B------:R-:W-:Y:S01]  /*4890*/  FMUL R48, R31, R73 ;  /* 0x000000491f307220 */ /* 0x000fe20000400000 */
[----:B------:R-:W-:Y:S01]  /*48a0*/  @!P4 FMUL R76, R76, 16777216 ;  /* 0x4b8000004c4cc820 */ /* 0x000fe20000400000 */
[----:B------:R-:W-:Y:S01]  /*48b0*/  @!P3 FMUL R85, R85, 16777216 ;  /* 0x4b8000005555b820 */ /* 0x000fe20000400000 */
[----:B------:R-:W-:Y:S01]  /*48c0*/  @!P3 FMUL R84, R84, 16777216 ;  /* 0x4b8000005454b820 */ /* 0x000fe20000400000 */
[----:B------:R-:W-:Y:S01]  /*48d0*/  @!P3 FMUL R97, R97, 16777216 ;  /* 0x4b8000006161b820 */ /* 0x000fe20000400000 */
[----:B------:R-:W-:Y:S01]  /*48e0*/  @!P3 FMUL R96, R96, 16777216 ;  /* 0x4b8000006060b820 */ /* 0x000fe20000400000 */
[----:B------:R-:W-:Y:S01]  /*48f0*/  @!P3 FMUL R100, R100, 16777216 ;  /* 0x4b8000006464b820 */ /* 0x000fe20000400000 */
[----:B------:R-:W-:Y:S01]  /*4900*/  @!P3 FMUL R72, R72, 16777216 ;  /* 0x4b8000004848b820 */ /* 0x000fe20000400000 */
[----:B------:R-:W-:Y:S01]  /*4910*/  FFMA.FTZ R17, R20, 1.1920928955078125e-07, R17 ;  /* 0x3400000014117823 */ /* 0x000fe20000010011 */
[----:B------:R-:W-:-:S02]  /*4920*/  IMAD.IADD R8, R67, 0x1, -R8 ;  /* 0x0000000143087824 */ /* 0x000fc400078e0a08 */
        /* <DEDUP_REMOVED lines=8> */
[----:B------:R-:W-:Y:S01]  /*49b0*/  F2FP.BF16.F32.PACK_AB R48, R43, R48 ;  /* 0x000000302b30723e */ /* 0x000fe200000010ff */
[C---:B------:R-:W-:Y:S01]  /*49c0*/  FMUL R35, R31.reuse, R85 ;  /* 0x000000551f237220 */ /* 0x040fe20000400000 */
[C---:B------:R-:W-:Y:S01]  /*49d0*/  FMUL R36, R31.reuse, R84 ;  /* 0x000000541f247220 */ /* 0x040fe20000400000 */
[C---:B------:R-:W-:Y:S01]  /*49e0*/  FMUL R39, R31.reuse, R96 ;  /* 0x000000601f277220 */ /* 0x040fe20000400000 */
[C---:B------:R-:W-:Y:S01]  /*49f0*/  FMUL R44, R31.reuse, R100 ;  /* 0x000000641f2c7220 */ /* 0x040fe20000400000 */
[C---:B------:R-:W-:Y:S01]  /*4a00*/  FMUL R47, R31.reuse, R72 ;  /* 0x000000481f2f7220 */ /* 0x040fe20000400000 */
[----:B------:R-:W-:Y:S01]  /*4a10*/  FMUL R40, R31, R97 ;  /* 0x000000611f287220 */ /* 0x000fe20000400000 */
[----:B------:R-:W-:Y:S01]  /*4a20*/  MOV R43, 0x3dc6b27f ;  /* 0x3dc6b27f002b7802 */ /* 0x000fe20000000f00 */
[----:B------:R-:W-:Y:S01]  /*4a30*/  FADD R8, R8, -1 ;  /* 0xbf80000008087421 */ /* 0x000fe20000000000 */
[----:B------:R-:W-:Y:S01]  /*4a40*/  SHF.R.U32.HI R31, RZ, 0x5, R2 ;  /* 0x00000005ff1f7819 */ /* 0x000fe20000011602 */
[----:B------:R-:W-:Y:S01]  /*4a50*/  BAR.SYNC.DEFER_BLOCKING 0x0 ;  /* 0x0000000000007b1d */ /* 0x000fe20000010000 */
[----:B------:R-:W-:Y:S01]  /*4a60*/  F2FP.BF16.F32.PACK_AB R52, R28, R9 ;  /* 0x000000091c34723e */ /* 0x000fe200000010ff */
[----:B------:R-:W-:Y:S01]  /*4a70*/  FFMA.FTZ R9, R8, R43, -0.16845393180847167969 ;  /* 0xbe2c7f3008097423 */ /* 0x000fe2000001002b */
[----:B------:R-:W-:Y:S01]  /*4a80*/  SGXT.U32 R31, R31, 0x3 ;  /* 0x000000031f1f781a */ /* 0x000fe20000000000 */
[----:B------:R-:W-:Y:S01]  /*4a90*/  IMAD.IADD R11, R56, 0x1, -R11 ;  /* 0x00000001380b7824 */ /* 0x000fe200078e0a0b */
[----:B------:R-:W-:Y:S01]  /*4aa0*/  F2FP.BF16.F32.PACK_AB R53, R20, R23 ;  /* 0x000000171435723e */ /* 0x000fe200000010ff */
[----:B------:R-:W-:Y:S01]  /*4ab0*/  FFMA.FTZ R9, R8, R9, 0.1716887056827545166 ;  /* 0x3e2fcf2a08097423 */ /* 0x000fe20000010009 */
[----:B------:R-:W-:Y:S01]  /*4ac0*/  F2FP.BF16.F32.PACK_AB R50, R44, R47 ;  /* 0x0000002f2c32723e */ /* 0x000fe200000010ff */
[----:B0-----:R-:W-:Y:S01]  /*4ad0*/  IMAD R20, R31, R54, RZ ;  /* 0x000000361f147224 */ /* 0x001fe200078e02ff */
[----:B------:R-:W-:Y:S01]  /*4ae0*/  F2FP.BF16.F32.PACK_AB R47, R33, R38 ;  /* 0x00000026212f723e */ /* 0x000fe200000010ff */
[----:B------:R-:W-:Y:S01]  /*4af0*/  FFMA.FTZ R9, R8, R9, -0.17900948226451873779 ;  /* 0xbe374e4308097423 */ /* 0x000fe20000010009 */
[----:B------:R-:W-:Y:S01]  /*4b00*/  F2FP.BF16.F32.PACK_AB R33, R19, R24 ;  /* 0x000000181321723e */ /* 0x000fe200000010ff */
[----:B------:R-:W-:Y:S01]  /*4b10*/  IMAD R23, R54, 0x8, R20 ;  /* 0x0000000836177824 */ /* 0x000fe200078e0214 */
[----:B------:R-:W-:Y:S01]  /*4b20*/  F2FP.BF16.F32.PACK_AB R32, R27, R32 ;  /* 0x000000201b20723e */ /* 0x000fe200000010ff */
[----:B------:R-:W-:Y:S01]  /*4b30*/  FFMA.FTZ R9, R8, R9, 0.20512372255325317383 ;  /* 0x3e520bf408097423 */ /* 0x000fe20000010009 */
[----:B------:R-:W-:Y:S01]  /*4b40*/  F2FP.BF16.F32.PACK_AB R38, R26, R29 ;  /* 0x0000001d1a26723e */ /* 0x000fe200000010ff */
[----:B------:R-:W-:Y:S01]  /*4b50*/  IMAD R28, R54, 0x8, R23 ;  /* 0x00000008361c7824 */ /* 0x000fe200078e0217 */
[----:B------:R-:W-:Y:S01]  /*4b60*/  IADD3 R18, R5, -R18, RZ ;  /* 0x8000001205127210 */ /* 0x000fe20007ffe0ff */
[----:B------:R-:W-:Y:S01]  /*4b70*/  FFMA.FTZ R9, R8, R9, -0.24046532809734344482 ;  /* 0xbe763c8b08097423 */ /* 0x000fe20000010009 */
[----:B------:R-:W-:Y:S01]  /*4b80*/  F2FP.BF16.F32.PACK_AB R51, R36, R39 ;  /* 0x000000272433723e */ /* 0x000fe200000010ff */
[----:B------:R-:W-:Y:S01]  /*4b90*/  IMAD R19, R54, 0x8, R28 ;  /* 0x0000000836137824 */ /* 0x000fe200078e021c */
[----:B------:R-:W-:Y:S01]  /*4ba0*/  F2FP.BF16.F32.PACK_AB R49, R35, R40 ;  /* 0x000000282331723e */ /* 0x000fe200000010ff */
[----:B------:R-:W-:Y:S01]  /*4bb0*/  FFMA.FTZ R9, R8, R9, 0.28857114911079406738 ;  /* 0x3e93bf9908097423 */ /* 0x000fe20000010009 */
[----:B------:R-:W-:Y:S01]  /*4bc0*/  FADD R11, R11, -1 ;  /* 0xbf8000000b0b7421 */ /* 0x000fe20000000000 */
[----:B------:R0:W-:Y:S01]  /*4bd0*/  STS.64 [R4+UR6+0x180], R32 ;  /* 0x0001802004007988 */ /* 0x0001e20008000a06 */
[----:B------:R-:W-:Y:S01]  /*4be0*/  LEA R24, R54, R19, 0x3 ;  /* 0x0000001336187211 */ /* 0x000fe200078e18ff */
[----:B------:R-:W-:Y:S01]  /*4bf0*/  FFMA.FTZ R9, R8, R9, -0.36067417263984680176 ;  /* 0xbeb8aa4908097423 */ /* 0x000fe20000010009 */
[----:B------:R-:W-:Y:S01]  /*4c00*/  FADD R18, R18, -1 ;  /* 0xbf80000012127421 */ /* 0x000fe20000000000 */
[----:B------:R-:W-:Y:S01]  /*4c10*/  IMAD.IADD R15, R58, 0x1, -R15 ;  /* 0x000000013a0f7824 */ /* 0x000fe200078e0a0f */
[----:B------:R-:W-:Y:S01]  /*4c20*/  F2FP.BF16.F32.PACK_AB R37, R34, R37 ;  /* 0x000000252225723e */ /* 0x000fe200000010ff */
[----:B------:R-:W-:-:S02]  /*4c30*/  IMAD R27, R54, 0x8, R24 ;  /* 0x00000008361b7824 */ /* 0x000fc400078e0218 */
[----:B------:R-:W-:Y:S01]  /*4c40*/  FFMA.FTZ R9, R8, R9, 0.48089820146560668945 ;  /* 0x3ef6384a08097423 */ /* 0x000fe20000010009 */
[----:B------:R-:W-:Y:S01]  /*4c50*/  STS.64 [R4+UR6], R50 ;  /* 0x0000003204007988 */ /* 0x000fe20008000a06 */
[----:B------:R-:W-:Y:S01]  /*4c60*/  LOP3.LUT R34, R4, 0x40, RZ, 0x3c, !PT ;  /* 0x0000004004227812 */ /* 0x000fe200078e3cff */
[----:B------:R-:W-:Y:S02]  /*4c70*/  IMAD R31, R54, 0x8, R27 ;  /* 0x00000008361f7824 */ /* 0x000fe400078e021b */
[----:B------:R-:W-:Y:S01]  /*4c80*/  FFMA.FTZ R9, R8, R9, -0.72134751081466674805 ;  /* 0xbf38aa3b08097423 */ /* 0x000fe20000010009 */
[----:B------:R-:W-:Y:S01]  /*4c90*/  STS.64 [R4+UR6+0x100], R48 ;  /* 0x0001003004007988 */ /* 0x000fe20008000a06 */
[----:B------:R-:W-:Y:S01]  /*4ca0*/  FADD R15, R15, -1 ;  /* 0xbf8000000f0f7421 */ /* 0x000fe20000000000 */
[----:B------:R-:W-:Y:S02]  /*4cb0*/  IMAD R29, R54, 0x8, R31 ;  /* 0x00000008361d7824 */ /* 0x000fe400078e021f */
[----:B------:R-:W-:Y:S01]  /*4cc0*/  FMUL R9, R8, R9 ;  /* 0x0000000908097220 */ /* 0x000fe20000400000 */
[----:B------:R1:W-:Y:S01]  /*4cd0*/  STS.64 [R4+UR6+0x80], R52 ;  /* 0x0000803404007988 */ /* 0x0003e20008000a06 */
[----:B------:R-:W-:Y:S01]  /*4ce0*/  F2FP.BF16.F32.PACK_AB R36, R42, R45 ;  /* 0x0000002d2a24723e */ /* 0x000fe200000010ff */
[----:B------:R-:W2:Y:S01]  /*4cf0*/  LDC.64 R92, c[0x0][0x228] ;  /* 0x00008a00ff5c7b82 */ /* 0x000ea20000000a00 */
[----:B0-----:R-:W-:Y:S01]  /*4d00*/  LEA R32, R54, R29, 0x3 ;  /* 0x0000001d36207211 */ /* 0x001fe200078e18ff */
[----:B------:R-:W-:Y:S01]  /*4d10*/  FMUL R9, R8, R9 ;  /* 0x0000000908097220 */ /* 0x000fe20000400000 */
[----:B------:R-:W-:Y:S01]  /*4d20*/  F2FP.BF16.F32.PACK_AB R46, R41, R46 ;  /* 0x0000002e292e723e */ /* 0x000fe200000010ff */
[----:B------:R0:W-:Y:S01]  /*4d30*/  STS.64 [R34+UR6+0x2000], R36 ;  /* 0x0020002422007988 */ /* 0x0001e20008000a06 */
[----:B------:R-:W-:Y:S01]  /*4d40*/  F2FP.BF16.F32.PACK_AB R41, R10, R21 ;  /* 0x000000150a29723e */ /* 0x000fe200000010ff */
[----:B------:R-:W-:Y:S01]  /*4d50*/  FFMA.FTZ R8, R8, 1.4426950216293334961, R9 ;  /* 0x3fb8aa3b08087823 */ /* 0x000fe20000010009 */
[----:B------:R-:W-:-:S02]  /*4d60*/  IMAD R33, R54, 0x8, R32 ;  /* 0x0000000836217824 */ /* 0x000fc400078e0220 */
[-C--:B------:R-:W-:Y:S01]  /*4d70*/  FFMA.FTZ R9, R18, R43.reuse, -0.16845393180847167969 ;  /* 0xbe2c7f3012097423 */ /* 0x080fe2000001002b */
[-C--:B------:R-:W-:Y:S01]  /*4d80*/  FFMA.FTZ R10, R15, R43.reuse, -0.16845393180847167969 ;  /* 0xbe2c7f300f0a7423 */ /* 0x080fe2000001002b */
[----:B-1----:R-:W-:Y:S01]  /*4d90*/  FFMA.FTZ R4, R11, R43, -0.16845393180847167969 ;  /* 0xbe2c7f300b047423 */ /* 0x002fe2000001002b */
[----:B------:R-:W-:Y:S02]  /*4da0*/  IMAD R35, R54, 0x8, R33 ;  /* 0x0000000836237824 */ /* 0x000fe400078e0221 */
[----:B------:R-:W-:Y:S01]  /*4db0*/  FFMA.FTZ R9, R18, R9, 0.1716887056827545166 ;  /* 0x3e2fcf2a12097423 */ /* 0x000fe20000010009 */
[----:B------:R-:W-:Y:S01]  /*4dc0*/  F2FP.BF16.F32.PACK_AB R39, R13, R22 ;  /* 0x000000160d27723e */ /* 0x000fe200000010ff */
[----:B------:R-:W-:Y:S01]  /*4dd0*/  FFMA.FTZ R4, R11, R4, 0.1716887056827545166 ;  /* 0x3e2fcf2a0b047423 */ /* 0x000fe20000010004 */
[----:B------:R-:W-:Y:S01]  /*4de0*/  FFMA.FTZ R10, R15, R10, 0.1716887056827545166 ;  /* 0x3e2fcf2a0f0a7423 */ /* 0x000fe2000001000a */
[----:B0-----:R-:W-:Y:S02]  /*4df0*/  IMAD R37, R54, 0x8, R35 ;  /* 0x0000000836257824 */ /* 0x001fe400078e0223 */
[C---:B------:R-:W-:Y:S01]  /*4e00*/  FFMA.FTZ R9, R18.reuse, R9, -0.17900948226451873779 ;  /* 0xbe374e4312097423 */ /* 0x040fe20000010009 */
[----:B------:R-:W-:Y:S01]  /*4e10*/  FFMA.FTZ R4, R11, R4, -0.17900948226451873779 ;  /* 0xbe374e430b047423 */ /* 0x000fe20000010004 */
[----:B------:R-:W-:Y:S01]  /*4e20*/  F2FP.BF16.F32.PACK_AB R40, R25, R30 ;  /* 0x0000001e1928723e */ /* 0x000fe200000010ff */
[----:B------:R0:W-:Y:S01]  /*4e30*/  STS.64 [R34+UR6+0x2080], R38 ;  /* 0x0020802622007988 */ /* 0x0001e20008000a06 */
[C---:B------:R-:W-:Y:S01]  /*4e40*/  FFMA.FTZ R9, R18.reuse, R9, 0.20512372255325317383 ;  /* 0x3e520bf412097423 */ /* 0x040fe20000010009 */
[----:B------:R-:W-:Y:S01]  /*4e50*/  FFMA.FTZ R4, R11, R4, 0.20512372255325317383 ;  /* 0x3e520bf40b047423 */ /* 0x000fe20000010004 */
[----:B------:R-:W-:Y:S01]  /*4e60*/  FFMA.FTZ R10, R15, R10, -0.17900948226451873779 ;  /* 0xbe374e430f0a7423 */ /* 0x000fe2000001000a */
[----:B------:R1:W-:Y:S01]  /*4e70*/  STS.64 [R34+UR6+0x2180], R40 ;  /* 0x0021802822007988 */ /* 0x0003e20008000a06 */
[C---:B------:R-:W-:Y:S01]  /*4e80*/  FFMA.FTZ R9, R18.reuse, R9, -0.24046532809734344482 ;  /* 0xbe763c8b12097423 */ /* 0x040fe20000010009 */
[----:B------:R-:W-:Y:S01]  /*4e90*/  FFMA.FTZ R4, R11, R4, -0.24046532809734344482 ;  /* 0xbe763c8b0b047423 */ /* 0x000fe20000010004 */
[----:B------:R-:W-:Y:S01]  /*4ea0*/  FFMA.FTZ R10, R15, R10, 0.20512372255325317383 ;  /* 0x3e520bf40f0a7423 */ /* 0x000fe2000001000a */
[----:B------:R3:W-:Y:S01]  /*4eb0*/  STS.64 [R34+UR6+0x2100], R46 ;  /* 0x0021002e22007988 */ /* 0x0007e20008000a06 */
[----:B------:R-:W-:Y:S01]  /*4ec0*/  FFMA.FTZ R9, R18, R9, 0.28857114911079406738 ;  /* 0x3e93bf9912097423 */ /* 0x000fe20000010009 */
[----:B------:R-:W-:Y:S01]  /*4ed0*/  FFMA.FTZ R4, R11, R4, 0.28857114911079406738 ;  /* 0x3e93bf990b047423 */ /* 0x000fe20000010004 */
[----:B------:R-:W-:Y:S01]  /*4ee0*/  FFMA.FTZ R10, R15, R10, -0.24046532809734344482 ;  /* 0xbe763c8b0f0a7423 */ /* 0x000fe2000001000a */
[----:B0-----:R-:W-:-:S02]  /*4ef0*/  IMAD R39, R54, 0x8, R37 ;  /* 0x0000000836277824 */ /* 0x001fc400078e0225 */
[----:B------:R-:W-:Y:S01]  /*4f00*/  FFMA.FTZ R9, R18, R9, -0.36067417263984680176 ;  /* 0xbeb8aa4912097423 */ /* 0x000fe20000010009 */
[----:B------:R-:W-:Y:S01]  /*4f10*/  FFMA.FTZ R4, R11, R4, -0.36067417263984680176 ;  /* 0xbeb8aa490b047423 */ /* 0x000fe20000010004 */
[----:B------:R-:W-:Y:S01]  /*4f20*/  FFMA.FTZ R10, R15, R10, 0.28857114911079406738 ;  /* 0x3e93bf990f0a7423 */ /* 0x000fe2000001000a */
[----:B------:R-:W-:Y:S01]  /*4f30*/  BAR.SYNC.DEFER_BLOCKING 0x0 ;  /* 0x0000000000007b1d */ /* 0x000fe20000010000 */
[----:B-1----:R-:W-:Y:S01]  /*4f40*/  LEA R41, R54, R39, 0x3 ;  /* 0x0000002736297211 */ /* 0x002fe200078e18ff */
[----:B------:R-:W-:Y:S01]  /*4f50*/  FFMA.FTZ R4, R11, R4, 0.48089820146560668945 ;  /* 0x3ef6384a0b047423 */ /* 0x000fe20000010004 */
[----:B------:R-:W-:Y:S01]  /*4f60*/  FFMA.FTZ R9, R18, R9, 0.48089820146560668945 ;  /* 0x3ef6384a12097423 */ /* 0x000fe20000010009 */
[----:B------:R-:W-:Y:S01]  /*4f70*/  FFMA.FTZ R10, R15, R10, -0.36067417263984680176 ;  /* 0xbeb8aa490f0a7423 */ /* 0x000fe2000001000a */
[----:B------:R-:W-:Y:S01]  /*4f80*/  ISETP.GE.U32.AND P0, PT, R67, 0x7f800000, PT ;  /* 0x7f8000004300780c */ /* 0x000fe20003f06070 */
[----:B------:R-:W-:Y:S02]  /*4f90*/  IMAD R43, R54, 0x8, R41 ;  /* 0x00000008362b7824 */ /* 0x000fe400078e0229 */
[----:B------:R-:W-:Y:S01]  /*4fa0*/  FFMA.FTZ R4, R11, R4, -0.72134751081466674805 ;  /* 0xbf38aa3b0b047423 */ /* 0x000fe20000010004 */
[----:B------:R-:W-:Y:S01]  /*4fb0*/  FFMA.FTZ R9, R18, R9, -0.72134751081466674805 ;  /* 0xbf38aa3b12097423 */ /* 0x000fe20000010009 */
[----:B------:R-:W-:Y:S01]  /*4fc0*/  ISETP.GE.U32.AND P6, PT, R56, 0x7f800000, PT ;  /* 0x7f8000003800780c */ /* 0x000fe20003fc6070 */
[----:B------:R-:W-:-:S02]  /*4fd0*/  IMAD R45, R54, 0x8, R43 ;  /* 0x00000008362d7824 */ /* 0x000fc400078e022b */
[----:B------:R-:W-:Y:S01]  /*4fe0*/  FFMA.FTZ R10, R15, R10, 0.48089820146560668945 ;  /* 0x3ef6384a0f0a7423 */ /* 0x000fe2000001000a */
[----:B------:R-:W-:Y:S01]  /*4ff0*/  FMUL R4, R11, R4 ;  /* 0x000000040b047220 */ /* 0x000fe20000400000 */
[----:B------:R-:W-:Y:S01]  /*5000*/  FMUL R9, R18, R9 ;  /* 0x0000000912097220 */ /* 0x000fe20000400000 */
[----:B------:R-:W-:Y:S01]  /*5010*/  ISETP.GE.U32.AND P4, PT, R58, 0x7f800000, PT ;  /* 0x7f8000003a00780c */ /* 0x000fe20003f86070 */
[----:B------:R-:W-:Y:S01]  /*5020*/  FFMA.FTZ R10, R15, R10, -0.72134751081466674805 ;  /* 0xbf38aa3b0f0a7423 */ /* 0x000fe2000001000a */
[----:B---3--:R-:W-:Y:S01]  /*5030*/  LEA R47, R54, R45, 0x3 ;  /* 0x0000002d362f7211 */ /* 0x008fe200078e18ff */
[----:B------:R-:W-:Y:S01]  /*5040*/  FMUL R4, R11, R4 ;  /* 0x000000040b047220 */ /* 0x000fe20000400000 */
[----:B------:R-:W-:Y:S01]  /*5050*/  FMUL R9, R18, R9 ;  /* 0x0000000912097220 */ /* 0x000fe20000400000 */
[----:B------:R-:W-:Y:S01]  /*5060*/  FMUL R10, R15, R10 ;  /* 0x0000000a0f0a7220 */ /* 0x000fe20000400000 */
[----:B------:R-:W-:Y:S01]  /*5070*/  ISETP.GE.U32.AND P5, PT, R5, 0x7f800000, PT ;  /* 0x7f8000000500780c */ /* 0x000fe20003fa6070 */
[----:B------:R-:W-:-:S02]  /*5080*/  IMAD R49, R54, 0x8, R47 ;  /* 0x0000000836317824 */ /* 0x000fc400078e022f */
[----:B------:R-:W-:Y:S01]  /*5090*/  FFMA.FTZ R11, R11, 1.4426950216293334961, R4 ;  /* 0x3fb8aa3b0b0b7823 */ /* 0x000fe20000010004 */
[----:B------:R-:W-:Y:S01]  /*50a0*/  FFMA.FTZ R18, R18, 1.4426950216293334961, R9 ;  /* 0x3fb8aa3b12127823 */ /* 0x000fe20000010009 */
[C---:B------:R-:W-:Y:S01]  /*50b0*/  FMUL R10, R15.reuse, R10 ;  /* 0x0000000a0f0a7220 */ /* 0x040fe20000400000 */
[----:B------:R-:W-:Y:S01]  /*50c0*/  IMAD R51, R54, 0x8, R49 ;  /* 0x0000000836337824 */ /* 0x000fe200078e0231 */
[----:B------:R-:W-:Y:S01]  /*50d0*/  @P0 MOV R4, 0x7f800000 ;  /* 0x7f80000000040802 */ /* 0x000fe20000000f00 */
[----:B------:R-:W-:Y:S02]  /*50e0*/  @P6 IMAD.MOV.U32 R9, RZ, RZ, 0x7f800000 ;  /* 0x7f800000ff096424 */ /* 0x000fe400078e00ff */
[----:B------:R-:W-:Y:S01]  /*50f0*/  FADD R13, R14, R11 ;  /* 0x0000000b0e0d7221 */ /* 0x000fe20000000000 */
[----:B------:R-:W-:Y:S01]  /*5100*/  FFMA.FTZ R15, R15, 1.4426950216293334961, R10 ;  /* 0x3fb8aa3b0f0f7823 */ /* 0x000fe2000001000a */
[----:B------:R-:W-:Y:S01]  /*5110*/  LEA R53, R54, R51, 0x3 ;  /* 0x0000003336357211 */ /* 0x000fe200078e18ff */
[----:B------:R-:W-:Y:S01]  /*5120*/  FADD R7, R7, R8 ;  /* 0x0000000807077221 */ /* 0x000fe20000000000 */
[----:B------:R-:W-:Y:S01]  /*5130*/  @P6 FFMA.FTZ R13, R56, R9, +INF ;  /* 0x7f800000380d6423 */ /* 0x000fe20000010009 */
[----:B------:R-:W-:Y:S01]  /*5140*/  @P0 FFMA.FTZ R7, R67, R4, +INF ;  /* 0x7f80000043070423 */ /* 0x000fe20000010004 */
[----:B------:R-:W-:-:S02]  /*5150*/  @P4 IMAD.MOV.U32 R9, RZ, RZ, 0x7f800000 ;  /* 0x7f800000ff094424 */ /* 0x000fc400078e00ff */
[----:B------:R-:W-:Y:S01]  /*5160*/  FADD R72, R16, R15 ;  /* 0x0000000f10487221 */ /* 0x000fe20000000000 */
[----:B------:R-:W-:Y:S01]  /*5170*/  IMAD R55, R54, 0x8, R53 ;  /* 0x0000000836377824 */ /* 0x000fe200078e0235 */
[----:B------:R-:W-:Y:S01]  /*5180*/  USHF.L.U32 UR8, UR4, 0x1, URZ ;  /* 0x0000000104087899 */ /* 0x000fe2000800063f */
[----:B------:R-:W-:Y:S02]  /*5190*/  IMAD R4, R0, UR5, RZ ;  /* 0x0000000500047c24 */ /* 0x000fe4000f8e02ff */
[----:B------:R-:W-:Y:S01]  /*51a0*/  @P4 FFMA.FTZ R72, R58, R9, +INF ;  /* 0x7f8000003a484423 */ /* 0x000fe20000010009 */
[----:B------:R-:W-:Y:S01]  /*51b0*/  IMAD R57, R54, 0x8, R55 ;  /* 0x0000000836397824 */ /* 0x000fe200078e0237 */
[----:B------:R-:W0:Y:S01]  /*51c0*/  LDS.64 R76, [R3+UR6] ;  /* 0x00000006034c7984 */ /* 0x000e220008000a00 */
[C---:B------:R-:W-:Y:S01]  /*51d0*/  IMAD.SHL.U32 R9, R4.reuse, 0x2, RZ ;  /* 0x0000000204097824 */ /* 0x040fe200078e00ff */
[----:B------:R-:W-:Y:S01]  /*51e0*/  UIMAD.WIDE UR4, UR4, 0x2, URZ ;  /* 0x00000002040478a5 */ /* 0x000fe2000f8e023f */
[----:B------:R-:W-:Y:S01]  /*51f0*/  IMAD.HI R4, R4, 0x2, RZ ;  /* 0x0000000204047827 */ /* 0x000fe200078e02ff */
[----:B------:R-:W1:Y:S01]  /*5200*/  LDS.64 R78, [R3+UR6+0x200] ;  /* 0x00020006034e7984 */ /* 0x000e620008000a00 */
[----:B------:R-:W-:-:S02]  /*5210*/  LEA R59, R54, R57, 0x3 ;  /* 0x00000039363b7211 */ /* 0x000fc400078e18ff */
[----:B------:R-:W-:Y:S01]  /*5220*/  FADD R73, R17, R18 ;  /* 0x0000001211497221 */ /* 0x000fe20000000000 */
[----:B------:R-:W-:Y:S01]  /*5230*/  @P5 IMAD.MOV.U32 R8, RZ, RZ, 0x7f800000 ;  /* 0x7f800000ff085424 */ /* 0x000fe200078e00ff */
[----:B------:R-:W3:Y:S01]  /*5240*/  LDS.64 R80, [R3+UR6+0x400] ;  /* 0x0004000603507984 */ /* 0x000ee20008000a00 */
[----:B--2---:R-:W-:Y:S01]  /*5250*/  IADD3 R92, P4, P6, R9, UR8, R92 ;  /* 0x00000008095c7c10 */ /* 0x004fe2000fe9e05c */
[----:B------:R-:W-:Y:S02]  /*5260*/  IMAD R61, R54, 0x8, R59 ;  /* 0x00000008363d7824 */ /* 0x000fe400078e023b */
[----:B------:R-:W-:Y:S01]  /*5270*/  @P5 FFMA.FTZ R73, R5, R8, +INF ;  /* 0x7f80000005495423 */ /* 0x000fe20000010008 */
[----:B------:R-:W2:Y:S01]  /*5280*/  LDS.64 R82, [R3+UR6+0x600] ;  /* 0x0006000603527984 */ /* 0x000ea20008000a00 */
[----:B------:R-:W-:Y:S01]  /*5290*/  IADD3.X R94, R4, UR5, R93, P4, P6 ;  /* 0x00000005045e7c10 */ /* 0x000fe2000a7ec45d */
[----:B------:R-:W-:Y:S01]  /*52a0*/  IMAD R63, R54, 0x8, R61 ;  /* 0x00000008363f7824 */ /* 0x000fe200078e023d */
[-C--:B------:R-:W-:Y:S01]  /*52b0*/  LEA R8, P6, R20, R92.reuse, 0x1 ;  /* 0x0000005c14087211 */ /* 0x080fe200078c08ff */
[----:B------:R-:W4:Y:S01]  /*52c0*/  LDS.64 R84, [R3+UR6+0x800] ;  /* 0x0008000603547984 */ /* 0x000f220008000a00 */
[-C--:B------:R-:W-:Y:S01]  /*52d0*/  LEA R10, P5, R23, R92.reuse, 0x1 ;  /* 0x0000005c170a7211 */ /* 0x080fe200078a08ff */
[----:B------:R-:W-:Y:S01]  /*52e0*/  IMAD R65, R54, 0x8, R63 ;  /* 0x0000000836417824 */ /* 0x000fe200078e023f */
[----:B------:R-:W-:Y:S01]  /*52f0*/  LEA R14, P4, R28, R92, 0x1 ;  /* 0x0000005c1c0e7211 */ /* 0x000fe200078808ff */
[----:B------:R-:W5:Y:S01]  /*5300*/  LDS.64 R86, [R3+UR6+0xa00] ;  /* 0x000a000603567984 */ /* 0x000f620008000a00 */
[----:B------:R-:W-:Y:S01]  /*5310*/  LEA.HI.X.SX32 R9, R20, R94, 0x1, P6 ;  /* 0x0000005e14097211 */ /* 0x000fe200030f0eff */
[----:B------:R-:W-:Y:S01]  /*5320*/  ULDC UR4, c[0x0][0x27c] ;  /* 0x00009f0000047ab9 */ /* 0x000fe20000000800 */
[----:B------:R-:W-:Y:S01]  /*5330*/  LEA R16, P6, R19, R92, 0x1 ;  /* 0x0000005c13107211 */ /* 0x000fe200078c08ff */
[----:B------:R-:W5:Y:S01]  /*5340*/  LDS.64 R88, [R3+UR6+0xc00] ;  /* 0x000c000603587984 */ /* 0x000f620008000a00 */
[----:B------:R-:W-:Y:S01]  /*5350*/  LEA.HI.X.SX32 R11, R23, R94, 0x1, P5 ;  /* 0x0000005e170b7211 */ /* 0x000fe200028f0eff */
[----:B------:R-:W-:Y:S01]  /*5360*/  UIMAD UR4, UR7, UR4, URZ ;  /* 0x00000004070472a4 */ /* 0x000fe2000f8e023f */
[----:B------:R-:W-:Y:S01]  /*5370*/  LEA R18, P5, R24, R92, 0x1 ;  /* 0x0000005c18127211 */ /* 0x000fe200078a08ff */
[----:B------:R-:W5:Y:S01]  /*5380*/  LDS.64 R90, [R3+UR6+0xe00] ;  /* 0x000e0006035a7984 */ /* 0x000f620008000a00 */
[----:B------:R-:W-:Y:S01]  /*5390*/  LEA.HI.X.SX32 R15, R28, R94, 0x1, P4 ;  /* 0x0000005e1c0f7211 */ /* 0x000fe200020f0eff */
[----:B------:R-:W-:Y:S01]  /*53a0*/  USHF.L.U32 UR7, UR4, 0x2, URZ ;  /* 0x0000000204077899 */ /* 0x000fe2000800063f */
[----:B------:R-:W-:Y:S01]  /*53b0*/  LEA R20, P4, R27, R92, 0x1 ;  /* 0x0000005c1b147211 */ /* 0x000fe200078808ff */
[----:B------:R-:W-:Y:S01]  /*53c0*/  UIMAD.WIDE UR4, UR4, 0x4, URZ ;  /* 0x00000004040478a5 */ /* 0x000fe2000f8e023f */
[----:B------:R-:W-:-:S02]  /*53d0*/  LEA.HI.X.SX32 R17, R19, R94, 0x1, P6 ;  /* 0x0000005e13117211 */ /* 0x000fc400030f0eff */
[----:B------:R-:W-:Y:S02]  /*53e0*/  LEA R22, P6, R31, R92, 0x1 ;  /* 0x0000005c1f167211 */ /* 0x000fe400078c08ff */
[----:B------:R-:W-:Y:S02]  /*53f0*/  LEA.HI.X.SX32 R19, R24, R94, 0x1, P5 ;  /* 0x0000005e18137211 */ /* 0x000fe400028f0eff */
[----:B------:R-:W-:Y:S01]  /*5400*/  FSETP.NEU.AND P3, PT, R67, RZ, PT ;  /* 0x000000ff4300720b */ /* 0x000fe20003f6d000 */
[----:B0-----:R-:W-:Y:S01]  /*5410*/  STG.E.U16 desc[UR10][R8.64], R76 ;  /* 0x0000004c08007986 */ /* 0x001fe2000c10150a */
[----:B------:R-:W-:Y:S02]  /*5420*/  LEA R24, P5, R29, R92, 0x1 ;  /* 0x0000005c1d187211 */ /* 0x000fe400078a08ff */
[----:B------:R-:W-:Y:S01]  /*5430*/  LEA R67, R54, R65, 0x3 ;  /* 0x0000004136437211 */ /* 0x000fe200078e18ff */
[----:B-1----:R0:W-:Y:S01]  /*5440*/  STG.E.U16 desc[UR10][R10.64], R78 ;  /* 0x0000004e0a007986 */ /* 0x0021e2000c10150a */
[----:B------:R-:W-:-:S02]  /*5450*/  LEA.HI.X.SX32 R21, R27, R94, 0x1, P4 ;  /* 0x0000005e1b157211 */ /* 0x000fc400020f0eff */
[----:B------:R-:W-:Y:S01]  /*5460*/  LEA R26, P4, R32, R92, 0x1 ;  /* 0x0000005c201a7211 */ /* 0x000fe200078808ff */
[----:B------:R-:W-:Y:S01]  /*5470*/  IMAD R69, R54, 0x8, R67 ;  /* 0x0000000836457824 */ /* 0x000fe200078e0243 */
[----:B------:R-:W-:Y:S01]  /*5480*/  LEA.HI.X.SX32 R23, R31, R94, 0x1, P6 ;  /* 0x0000005e1f177211 */ /* 0x000fe200030f0eff */
[----:B---3--:R1:W-:Y:S01]  /*5490*/  STG.E.U16 desc[UR10][R14.64], R80 ;  /* 0x000000500e007986 */ /* 0x0083e2000c10150a */
[----:B------:R-:W-:Y:S02]  /*54a0*/  LEA R28, P6, R33, R92, 0x1 ;  /* 0x0000005c211c7211 */ /* 0x000fe400078c08ff */
[----:B------:R-:W-:Y:S01]  /*54b0*/  LEA.HI.X.SX32 R25, R29, R94, 0x1, P5 ;  /* 0x0000005e1d197211 */ /* 0x000fe200028f0eff */
[----:B--2---:R2:W-:Y:S01]  /*54c0*/  STG.E.U16 desc[UR10][R16.64], R82 ;  /* 0x0000005210007986 */ /* 0x0045e2000c10150a */
[----:B------:R-:W-:Y:S01]  /*54d0*/  LEA R30, P5, R35, R92, 0x1 ;  /* 0x0000005c231e7211 */ /* 0x000fe200078a08ff */
[----:B0-----:R-:W0:Y:S01]  /*54e0*/  LDC.64 R10, c[0x0][0x230] ;  /* 0x00008c00ff0a7b82 */ /* 0x001e220000000a00 */
[----:B------:R-:W-:Y:S01]  /*54f0*/  LEA.HI.X.SX32 R27, R32, R94, 0x1, P4 ;  /* 0x0000005e201b7211 */ /* 0x000fe200020f0eff */
[----:B----4-:R3:W-:Y:S01]  /*5500*/  STG.E.U16 desc[UR10][R18.64], R84 ;  /* 0x0000005412007986 */ /* 0x0107e2000c10150a */
[----:B------:R-:W-:-:S02]  /*5510*/  LEA R32, P4, R37, R92, 0x1 ;  /* 0x0000005c25207211 */ /* 0x000fc400078808ff */
[----:B------:R-:W-:Y:S01]  /*5520*/  LEA.HI.X.SX32 R29, R33, R94, 0x1, P6 ;  /* 0x0000005e211d7211 */ /* 0x000fe200030f0eff */
[----:B-----5:R4:W-:Y:S01]  /*5530*/  STG.E.U16 desc[UR10][R20.64], R86 ;  /* 0x0000005614007986 */ /* 0x0209e2000c10150a */
[----:B------:R-:W-:Y:S02]  /*5540*/  LEA R34, P6, R39, R92, 0x1 ;  /* 0x0000005c27227211 */ /* 0x000fe400078c08ff */
[----:B------:R-:W-:Y:S01]  /*5550*/  LEA.HI.X.SX32 R31, R35, R94, 0x1, P5 ;  /* 0x0000005e231f7211 */ /* 0x000fe200028f0eff */
[----:B------:R-:W-:Y:S01]  /*5560*/  STG.E.U16 desc[UR10][R22.64], R88 ;  /* 0x0000005816007986 */ /* 0x000fe2000c10150a */
[----:B------:R-:W-:Y:S02]  /*5570*/  LEA R36, P5, R41, R92, 0x1 ;  /* 0x0000005c29247211 */ /* 0x000fe400078a08ff */
[----:B------:R-:W-:Y:S01]  /*5580*/  LEA R70, R54, R69, 0x3 ;  /* 0x0000004536467211 */ /* 0x000fe200078e18ff */
[----:B------:R-:W-:Y:S01]  /*5590*/  STG.E.U16 desc[UR10][R24.64], R90 ;  /* 0x0000005a18007986 */ /* 0x000fe2000c10150a */
[----:B------:R-:W-:-:S02]  /*55a0*/  LEA.HI.X.SX32 R33, R37, R94, 0x1, P4 ;  /* 0x0000005e25217211 */ /* 0x000fc400020f0eff */
[----:B------:R-:W-:Y:S02]  /*55b0*/  LEA R38, P4, R43, R92, 0x1 ;  /* 0x0000005c2b267211 */ /* 0x000fe400078808ff */
[----:B------:R-:W-:Y:S02]  /*55c0*/  LEA.HI.X.SX32 R35, R39, R94, 0x1, P6 ;  /* 0x0000005e27237211 */ /* 0x000fe400030f0eff */
[----:B------:R-:W-:Y:S02]  /*55d0*/  LEA R40, P6, R45, R92, 0x1 ;  /* 0x0000005c2d287211 */ /* 0x000fe400078c08ff */
[----:B------:R-:W-:Y:S02]  /*55e0*/  LEA.HI.X.SX32 R37, R41, R94, 0x1, P5 ;  /* 0x0000005e29257211 */ /* 0x000fe400028f0eff */
[----:B------:R-:W-:Y:S02]  /*55f0*/  LEA R71, R54, R70, 0x3 ;  /* 0x0000004636477211 */ /* 0x000fe400078e18ff */
[----:B------:R-:W-:-:S02]  /*5600*/  LEA R42, P5, R47, R92, 0x1 ;  /* 0x0000005c2f2a7211 */ /* 0x000fc400078a08ff */
[----:B------:R-:W-:Y:S01]  /*5610*/  LEA.HI.X.SX32 R39, R43, R94, 0x1, P4 ;  /* 0x0000005e2b277211 */ /* 0x000fe200020f0eff */
[C---:B------:R-:W-:Y:S01]  /*5620*/  IMAD R74, R54.reuse, 0x8, R71 ;  /* 0x00000008364a7824 */ /* 0x040fe200078e0247 */
[----:B------:R-:W-:Y:S02]  /*5630*/  LEA R44, P4, R49, R92, 0x1 ;  /* 0x0000005c312c7211 */ /* 0x000fe400078808ff */
[----:B------:R-:W-:Y:S01]  /*5640*/  LEA.HI.X.SX32 R41, R45, R94, 0x1, P6 ;  /* 0x0000005e2d297211 */ /* 0x000fe200030f0eff */
[----:B------:R-:W-:Y:S01]  /*5650*/  IMAD R75, R54, 0x8, R74 ;  /* 0x00000008364b7824 */ /* 0x000fe200078e024a */
[----:B------:R-:W-:Y:S02]  /*5660*/  LEA R46, P6, R51, R92, 0x1 ;  /* 0x0000005c332e7211 */ /* 0x000fe400078c08ff */
[----:B------:R-:W-:Y:S02]  /*5670*/  LEA.HI.X.SX32 R43, R47, R94, 0x1, P5 ;  /* 0x0000005e2f2b7211 */ /* 0x000fe400028f0eff */
[----:B------:R-:W-:-:S02]  /*5680*/  LEA R48, P5, R53, R92, 0x1 ;  /* 0x0000005c35307211 */ /* 0x000fc400078a08ff */
[----:B------:R-:W-:Y:S02]  /*5690*/  LEA.HI.X.SX32 R45, R49, R94, 0x1, P4 ;  /* 0x0000005e312d7211 */ /* 0x000fe400020f0eff */
[----:B------:R-:W-:Y:S02]  /*56a0*/  PRMT R3, R76, 0x7632, R3 ;  /* 0x000076324c037816 */ /* 0x000fe40000000003 */
[----:B------:R-:W-:Y:S02]  /*56b0*/  LEA R50, P4, R55, R92, 0x1 ;  /* 0x0000005c37327211 */ /* 0x000fe400078808ff */
[----:B------:R-:W-:Y:S01]  /*56c0*/  PRMT R9, R78, 0x7632, R9 ;  /* 0x000076324e097816 */ /* 0x000fe20000000009 */
[----:B------:R-:W-:Y:S01]  /*56d0*/  STG.E.U16 desc[UR10][R26.64], R3 ;  /* 0x000000031a007986 */ /* 0x000fe2000c10150a */
[----:B------:R-:W-:Y:S02]  /*56e0*/  LEA.HI.X.SX32 R47, R51, R94, 0x1, P6 ;  /* 0x0000005e332f7211 */ /* 0x000fe400030f0eff */
[----:B-1----:R-:W-:Y:S01]  /*56f0*/  PRMT R15, R80, 0x7632, R15 ;  /* 0x00007632500f7816 */ /* 0x002fe2000000000f */
[----:B------:R1:W-:Y:S01]  /*5700*/  STG.E.U16 desc[UR10][R28.64], R9 ;  /* 0x000000091c007986 */ /* 0x0003e2000c10150a */
[----:B------:R-:W-:-:S02]  /*5710*/  LEA R52, P6, R57, R92, 0x1 ;  /* 0x0000005c39347211 */ /* 0x000fc400078c08ff */
[----:B------:R-:W-:Y:S01]  /*5720*/  LEA.HI.X.SX32 R49, R53, R94, 0x1, P5 ;  /* 0x0000005e35317211 */ /* 0x000fe200028f0eff */
[----:B------:R5:W-:Y:S01]  /*5730*/  STG.E.U16 desc[UR10][R30.64], R15 ;  /* 0x0000000f1e007986 */ /* 0x000be2000c10150a */
[----:B------:R-:W-:Y:S02]  /*5740*/  PRMT R8, R82, 0x7632, R8 ;  /* 0x0000763252087816 */ /* 0x000fe40000000008 */
[----:B------:R-:W-:Y:S02]  /*5750*/  LEA R54, P5, R59, R92, 0x1 ;  /* 0x0000005c3b367211 */ /* 0x000fe400078a08ff */
[----:B--2---:R-:W-:Y:S01]  /*5760*/  PRMT R17, R84, 0x7632, R17 ;  /* 0x0000763254117816 */ /* 0x004fe20000000011 */
[----:B------:R2:W-:Y:S01]  /*5770*/  STG.E.U16 desc[UR10][R32.64], R8 ;  /* 0x0000000820007986 */ /* 0x0005e2000c10150a */
[----:B------:R-:W-:Y:S02]  /*5780*/  FSETP.NEU.AND P2, PT, R56, RZ, PT ;  /* 0x000000ff3800720b */ /* 0x000fe40003f4d000 */
[----:B------:R-:W-:Y:S01]  /*5790*/  LEA.HI.X.SX32 R51, R55, R94, 0x1, P4 ;  /* 0x0000005e37337211 */ /* 0x000fe200020f0eff */
[----:B------:R0:W-:Y:S01]  /*57a0*/  STG.E.U16 desc[UR10][R34.64], R17 ;  /* 0x0000001122007986 */ /* 0x0001e2000c10150a */
[----:B---3--:R-:W-:-:S02]  /*57b0*/  PRMT R18, R86, 0x7632, R18 ;  /* 0x0000763256127816 */ /* 0x008fc40000000012 */
[----:B------:R-:W-:Y:S02]  /*57c0*/  LEA R56, P4, R61, R92, 0x1 ;  /* 0x0000005c3d387211 */ /* 0x000fe400078808ff */
[----:B------:R-:W-:Y:S01]  /*57d0*/  PRMT R19, R88, 0x7632, R19 ;  /* 0x0000763258137816 */ /* 0x000fe20000000013 */
[----:B------:R3:W-:Y:S01]  /*57e0*/  STG.E.U16 desc[UR10][R36.64], R18 ;  /* 0x0000001224007986 */ /* 0x0007e2000c10150a */
[----:B------:R-:W-:Y:S02]  /*57f0*/  FSETP.NEU.AND P0, PT, R58, RZ, PT ;  /* 0x000000ff3a00720b */ /* 0x000fe40003f0d000 */
[----:B------:R-:W-:Y:S01]  /*5800*/  LEA.HI.X.SX32 R53, R57, R94, 0x1, P6 ;  /* 0x0000005e39357211 */ /* 0x000fe200030f0eff */
[----:B------:R3:W-:Y:S01]  /*5810*/  STG.E.U16 desc[UR10][R38.64], R19 ;  /* 0x0000001326007986 */ /* 0x0007e2000c10150a */
[----:B----4-:R-:W-:Y:S02]  /*5820*/  PRMT R20, R90, 0x7632, R20 ;  /* 0x000076325a147816 */ /* 0x010fe40000000014 */
[----:B------:R-:W-:-:S02]  /*5830*/  LEA R58, P6, R63, R92, 0x1 ;  /* 0x0000005c3f3a7211 */ /* 0x000fc400078c08ff */
[----:B------:R-:W-:Y:S01]  /*5840*/  LEA.HI.X.SX32 R55, R59, R94, 0x1, P5 ;  /* 0x0000005e3b377211 */ /* 0x000fe200028f0eff */
[----:B------:R4:W-:Y:S01]  /*5850*/  STG.E.U16 desc[UR10][R40.64], R20 ;  /* 0x0000001428007986 */ /* 0x0009e2000c10150a */
[----:B------:R-:W-:Y:S02]  /*5860*/  LEA R60, P5, R65, R92, 0x1 ;  /* 0x0000005c413c7211 */ /* 0x000fe400078a08ff */
[----:B------:R-:W-:Y:S01]  /*5870*/  LEA.HI.X.SX32 R57, R61, R94, 0x1, P4 ;  /* 0x0000005e3d397211 */ /* 0x000fe200020f0eff */
[----:B------:R4:W-:Y:S01]  /*5880*/  STG.E.U16 desc[UR10][R42.64], R77 ;  /* 0x0000004d2a007986 */ /* 0x0009e2000c10150a */
[----:B------:R-:W-:Y:S02]  /*5890*/  LEA R62, P4, R67, R92, 0x1 ;  /* 0x0000005c433e7211 */ /* 0x000fe400078808ff */
[----:B------:R-:W-:Y:S01]  /*58a0*/  LEA.HI.X.SX32 R59, R63, R94, 0x1, P6 ;  /* 0x0000005e3f3b7211 */ /* 0x000fe200030f0eff */
[----:B------:R4:W-:Y:S01]  /*58b0*/  STG.E.U16 desc[UR10][R44.64], R79 ;  /* 0x0000004f2c007986 */ /* 0x0009e2000c10150a */
[----:B------:R-:W-:-:S02]  /*58c0*/  LEA R64, P6, R69, R92, 0x1 ;  /* 0x0000005c45407211 */ /* 0x000fc400078c08ff */
[----:B------:R-:W-:Y:S01]  /*58d0*/  LEA.HI.X.SX32 R61, R65, R94, 0x1, P5 ;  /* 0x0000005e413d7211 */ /* 0x000fe200028f0eff */
[----:B------:R4:W-:Y:S01]  /*58e0*/  STG.E.U16 desc[UR10][R46.64], R81 ;  /* 0x000000512e007986 */ /* 0x0009e2000c10150a */
[----:B------:R-:W-:Y:S02]  /*58f0*/  LEA R66, P5, R70, R92, 0x1 ;  /* 0x0000005c46427211 */ /* 0x000fe400078a08ff */
[----:B------:R-:W-:Y:S01]  /*5900*/  LEA.HI.X.SX32 R63, R67, R94, 0x1, P4 ;  /* 0x0000005e433f7211 */ /* 0x000fe200020f0eff */
[----:B------:R4:W-:Y:S01]  /*5910*/  STG.E.U16 desc[UR10][R48.64], R83 ;  /* 0x0000005330007986 */ /* 0x0009e2000c10150a */
[----:B------:R-:W-:Y:S02]  /*5920*/  LEA R68, P4, R71, R92, 0x1 ;  /* 0x0000005c47447211 */ /* 0x000fe400078808ff */
[----:B-1----:R-:W-:Y:S01]  /*5930*/  PRMT R29, R77, 0x7632, R29 ;  /* 0x000076324d1d7816 */ /* 0x002fe2000000001d */
[----:B------:R4:W-:Y:S01]  /*5940*/  STG.E.U16 desc[UR10][R50.64], R85 ;  /* 0x0000005532007986 */ /* 0x0009e2000c10150a */
[----:B------:R-:W-:-:S02]  /*5950*/  LEA.HI.X.SX32 R65, R69, R94, 0x1, P6 ;  /* 0x0000005e45417211 */ /* 0x000fc400030f0eff */
[----:B-----5:R-:W-:Y:S01]  /*5960*/  PRMT R30, R79, 0x7632, R30 ;  /* 0x000076324f1e7816 */ /* 0x020fe2000000001e */
[----:B------:R4:W-:Y:S01]  /*5970*/  STG.E.U16 desc[UR10][R52.64], R87 ;  /* 0x0000005734007986 */ /* 0x0009e2000c10150a */
[----:B------:R-:W-:Y:S02]  /*5980*/  LEA R4, P6, R74, R92, 0x1 ;  /* 0x0000005c4a047211 */ /* 0x000fe400078c08ff */
[----:B------:R-:W-:Y:S01]  /*5990*/  LEA.HI.X.SX32 R67, R70, R94, 0x1, P5 ;  /* 0x0000005e46437211 */ /* 0x000fe200028f0eff */
[----:B------:R4:W-:Y:S01]  /*59a0*/  STG.E.U16 desc[UR10][R54.64], R89 ;  /* 0x0000005936007986 */ /* 0x0009e2000c10150a */
[----:B------:R-:W-:Y:S02]  /*59b0*/  PRMT R31, R81, 0x7632, R31 ;  /* 0x00007632511f7816 */ /* 0x000fe4000000001f */
[----:B------:R-:W-:Y:S01]  /*59c0*/  LEA R70, P5, R75, R92, 0x1 ;  /* 0x0000005c4b467211 */ /* 0x000fe200078a08ff */
[----:B------:R4:W-:Y:S01]  /*59d0*/  STG.E.U16 desc[UR10][R56.64], R91 ;  /* 0x0000005b38007986 */ /* 0x0009e2000c10150a */
[----:B--2---:R-:W-:-:S02]  /*59e0*/  PRMT R32, R83, 0x7632, R32 ;  /* 0x0000763253207816 */ /* 0x004fc40000000020 */
[-C--:B------:R-:W-:Y:S01]  /*59f0*/  LEA.HI.X.SX32 R69, R71, R94.reuse, 0x1, P4 ;  /* 0x0000005e47457211 */ /* 0x080fe200020f0eff */
[----:B------:R4:W-:Y:S01]  /*5a00*/  STG.E.U16 desc[UR10][R58.64], R29 ;  /* 0x0000001d3a007986 */ /* 0x0009e2000c10150a */
[----:B------:R-:W-:Y:S02]  /*5a10*/  PRMT R33, R85, 0x7632, R33 ;  /* 0x0000763255217816 */ /* 0x000fe40000000021 */
[----:B------:R-:W-:Y:S01]  /*5a20*/  FSETP.NEU.AND P4, PT, R5, RZ, PT ;  /* 0x000000ff0500720b */ /* 0x000fe20003f8d000 */
[----:B------:R4:W-:Y:S01]  /*5a30*/  STG.E.U16 desc[UR10][R60.64], R30 ;  /* 0x0000001e3c007986 */ /* 0x0009e2000c10150a */
[----:B0-----:R-:W-:Y:S02]  /*5a40*/  PRMT R34, R87, 0x7632, R34 ;  /* 0x0000763257227816 */ /* 0x001fe40000000022 */
[----:B------:R-:W-:Y:S01]  /*5a50*/  LEA.HI.X.SX32 R5, R74, R94, 0x1, P6 ;  /* 0x0000005e4a057211 */ /* 0x000fe200030f0eff */
[----:B------:R4:W-:Y:S01]  /*5a60*/  STG.E.U16 desc[UR10][R62.64], R31 ;  /* 0x0000001f3e007986 */ /* 0x0009e2000c10150a */
[----:B------:R-:W-:-:S02]  /*5a70*/  PRMT R9, R89, 0x7632, R9 ;  /* 0x0000763259097816 */ /* 0x000fc40000000009 */
[----:B------:R-:W-:Y:S01]  /*5a80*/  LEA.HI.X.SX32 R71, R75, R94, 0x1, P5 ;  /* 0x0000005e4b477211 */ /* 0x000fe200028f0eff */
[----:B------:R4:W-:Y:S01]  /*5a90*/  STG.E.U16 desc[UR10][R64.64], R32 ;  /* 0x0000002040007986 */ /* 0x0009e2000c10150a */
[----:B------:R-:W-:Y:S02]  /*5aa0*/  PRMT R35, R91, 0x7632, R35 ;  /* 0x000076325b237816 */ /* 0x000fe40000000023 */
[----:B------:R-:W-:Y:S01]  /*5ab0*/  FSEL R7, R7, -INF , P3 ;  /* 0xff80000007077808 */ /* 0x000fe20001800000 */
[----:B------:R4:W-:Y:S01]  /*5ac0*/  STG.E.U16 desc[UR10][R66.64], R33 ;  /* 0x0000002142007986 */ /* 0x0009e2000c10150a */
[----:B------:R-:W-:Y:S02]  /*5ad0*/  FSEL R8, R13, -INF , P2 ;  /* 0xff8000000d087808 */ /* 0x000fe40001000000 */
[----:B------:R-:W-:Y:S01]  /*5ae0*/  FSEL R3, R72, -INF , P0 ;  /* 0xff80000048037808 */ /* 0x000fe20000000000 */
[----:B------:R4:W-:Y:S01]  /*5af0*/  STG.E.U16 desc[UR10][R68.64], R34 ;  /* 0x0000002244007986 */ /* 0x0009e2000c10150a */
[----:B------:R-:W-:Y:S01]  /*5b00*/  FFMA R16, R7, 0.69314718246459960938, R6 ;  /* 0x3f31721807107823 */ /* 0x000fe20000000006 */
[----:B------:R-:W-:Y:S01]  /*5b10*/  FSEL R6, R73, -INF , P4 ;  /* 0xff80000049067808 */ /* 0x000fe20002000000 */
[----:B------:R-:W-:Y:S01]  /*5b20*/  FFMA R17, R8, 0.69314718246459960938, R133 ;  /* 0x3f31721808117823 */ /* 0x000fe20000000085 */
[----:B------:R4:W-:Y:S01]  /*5b30*/  STG.E.U16 desc[UR10][R4.64], R9 ;  /* 0x0000000904007986 */ /* 0x0009e2000c10150a */
[----:B------:R-:W-:Y:S01]  /*5b40*/  SHF.L.U32 R2, R2, 0x2, RZ ;  /* 0x0000000202027819 */ /* 0x000fe200000006ff */
[----:B---3--:R-:W-:Y:S01]  /*5b50*/  FFMA R18, R3, 0.69314718246459960938, R132 ;  /* 0x3f31721803127823 */ /* 0x008fe20000000084 */
[----:B------:R-:W-:Y:S01]  /*5b60*/  FFMA R19, R6, 0.69314718246459960938, R135 ;  /* 0x3f31721806137823 */ /* 0x000fe20000000087 */
[----:B------:R4:W-:Y:S01]  /*5b70*/  STG.E.U16 desc[UR10][R70.64], R35 ;  /* 0x0000002346007986 */ /* 0x0009e2000c10150a */
[----:B------:R-:W-:Y:S01]  /*5b80*/  LOP3.LUT R6, R2, 0x70, RZ, 0xc0, !PT ;  /* 0x0000007002067812 */ /* 0x000fe200078ec0ff */
[C---:B------:R-:W-:Y:S01]  /*5b90*/  IMAD.SHL.U32 R3, R0.reuse, 0x4, RZ ;  /* 0x0000000400037824 */ /* 0x040fe200078e00ff */
[----:B------:R-:W-:Y:S01]  /*5ba0*/  BAR.SYNC.DEFER_BLOCKING 0x0 ;  /* 0x0000000000007b1d */ /* 0x000fe20000010000 */
[----:B------:R-:W-:-:S03]  /*5bb0*/  IMAD.HI R0, R0, 0x4, RZ ;  /* 0x0000000400007827 */ /* 0x000fc600078e02ff */
[----:B------:R-:W-:-:S04]  /*5bc0*/  IADD3 R2, P0, P2, R3, UR7, R10 ;  /* 0x0000000703027c10 */ /* 0x000fc8000fa1e00a */
[----:B------:R-:W-:Y:S01]  /*5bd0*/  IADD3.X R3, R0, UR5, R11, P0, P2 ;  /* 0x0000000500037c10 */ /* 0x000fe200087e440b */
[----:B------:R4:W-:Y:S01]  /*5be0*/  STS.128 [R6+UR6], R16 ;  /* 0x0000001006007988 */ /* 0x0009e20008000c06 */
[----:B------:R-:W-:Y:S06]  /*5bf0*/  BAR.SYNC.DEFER_BLOCKING 0x0 ;  /* 0x0000000000007b1d */ /* 0x000fec0000010000 */
[----:B------:R-:W-:Y:S05]  /*5c00*/  @P1 EXIT ;  /* 0x000000000000194d */ /* 0x000fea0003800000 */
[----:B----4-:R-:W0:Y:S04]  /*5c10*/  LDS R5, [R12] ;  /* 0x000000000c057984 */ /* 0x010e280000000800 */
[----:B0-----:R-:W-:Y:S01]  /*5c20*/  STG.E desc[UR10][R2.64], R5 ;  /* 0x0000000502007986 */ /* 0x001fe2000c10190a */
[----:B------:R-:W-:Y:S05]  /*5c30*/  EXIT ;  /* 0x000000000000794d */ /* 0x000fea0003800000 */
.L_x_2:
[----:B------:R-:W-:-:S00]  /*5c40*/  BRA `(.L_x_2) ;  /* 0xfffffffc00fc7947 */ /* 0x000fc0000383ffff */
[----:B------:R-:W-:-:S00]  /*5c50*/  NOP ;  /* 0x0000000000007918 */ /* 0x000fc00000000000 */
        /* <DEDUP_REMOVED lines=10> */
.L_x_3:


//--------------------- .nv.global.init           --------------------------
	.section	.nv.global.init,"aw",@progbits
.nv.global.init:
	.type		_$_str,@object
	.size		_$_str,(.L_0 - _$_str)
_$_str:
        /*0000*/ 	.byte	0x5f, 0x5f, 0x43, 0x55, 0x44, 0x41, 0x5f, 0x46, 0x54, 0x5a, 0x00
.L_0:


//--------------------- .nv.shared.attn_fwd       --------------------------
	.section	.nv.shared.attn_fwd,"aw",@nobits
	.sectionflags	@""
	.align	16
	.zero		1024


//--------------------- .nv.shared.reserved.0     --------------------------
	.section	.nv.shared.reserved.0,"aw",@nobits
	.weak		__nv_reservedSMEM_offset_0_alias
	.size		__nv_reservedSMEM_offset_0_alias, 0, 0
	.other		__nv_reservedSMEM_offset_0_alias,@"STO_CUDA_RESERVED_SHARED STV_DEFAULT"
__nv_reservedSMEM_offset_0_alias:
	.zero		0


//--------------------- .nv.constant0.attn_fwd    --------------------------
	.section	.nv.constant0.attn_fwd,"a",@progbits
	.sectionflags	@""
	.align	4
.nv.constant0.attn_fwd:
	.zero		664


//--------------------- SYMBOLS --------------------------

	.type		.nv.reservedSmem.offset0,@object
	.size		.nv.reservedSmem.offset0,0x4
